	.target	sm_90a

	.elftype	@"ET_EXEC"


//--------------------- .note.nv.tkinfo           --------------------------
	.section	.note.nv.tkinfo,"",@"SHT_NOTE"
	.sectionflags	@"SHF_NOTE_NV_TKINFO"
	.tkinfo
        /*0018*/ 	.word	0x00000002
        /*0030*/ 	.string	""
        /*0030*/ 	.string	"ptxas"
        /*0030*/ 	.string	"Cuda compilation tools, release 13.0, V13.0.88"
        /*0030*/ 	.string	"Build cuda_13.0.r13.0/compiler.36424714_0"
        /*0030*/ 	.string	"-arch sm_90a -m 64 "



//--------------------- .note.nv.cuinfo           --------------------------
	.section	.note.nv.cuinfo,"",@"SHT_NOTE"
	.sectionflags	@"SHF_NOTE_NV_CUINFO"
        /*0018*/ 	.short	0x0002
        /*001a*/ 	.short	0x005a
        /*001c*/ 	.short	0x0082
	.zero		2


//--------------------- .nv.info                  --------------------------
	.section	.nv.info,"",@"SHT_CUDA_INFO"
	.align	4


	//----- nvinfo : EIATTR_REGCOUNT
	.align		4
        /*0000*/ 	.byte	0x04, 0x2f
        /*0002*/ 	.short	(.L_15 - .L_14)
	.align		4
.L_14:
        /*0004*/ 	.word	index@(_ZN7cutlass13device_kernelINS_4gemm6kernel13GemmUniversalIN4cute5tupleIJiiiiEEENS1_10collective13CollectiveMmaINS1_34MainloopSm90TmaGmmaWarpSpecializedILi14ENS5_IJNS4_1CILi2EEENSA_ILi1EEESC_EEENS1_35KernelTmaWarpSpecializedCooperativeEEENS5_IJNSA_ILi192EEENSA_ILi64EEENSA_ILi32EEEEEENS_6half_tENS5_IJlSC_lEEESK_SL_NS4_8TiledMMAINS4_8MMA_AtomIJNS4_4SM904GMMA25MMA_64x64x16_F32F16F16_SSILNSP_5MajorE0ELSR_0ELNSP_7ScaleInE1ELSS_1EEEEEENS4_6LayoutISD_NS5_IJSC_NSA_ILi0EEESW_EEEEENS5_IJNS4_10UnderscoreESZ_SZ_EEEEENS4_13SM90_TMA_LOADENS4_14ComposedLayoutINS4_7SwizzleILi2ELi4ELi3EEENS4_18smem_ptr_flag_bitsILi16EEENSV_INS5_IJNSA_ILi8EEESI_EEENS5_IJSI_SC_EEEEEEEvNS4_8identityENS4_23SM90_TMA_LOAD_MULTICASTES1C_vS1D_EENS_8epilogue10collective6detail29Sm90TmaWarpSpecializedAdapterINS1H_15DefaultEpilogueISK_SL_SL_NS1G_6thread17LinearCombinationISK_Li1EffLNS1L_9ScaleType4KindE0ELNS_15FloatRoundStyleE2ESK_EENS1_15EpilogueDefaultEEEEEvvEEEEvNT_6ParamsE)
        /*0008*/ 	.word	0x000000a8


	//----- nvinfo : EIATTR_FRAME_SIZE
	.align		4
.L_15:
        /*000c*/ 	.byte	0x04, 0x11
        /*000e*/ 	.short	(.L_17 - .L_16)
	.align		4
.L_16:
        /*0010*/ 	.word	index@(_ZN7cutlass13device_kernelINS_4gemm6kernel13GemmUniversalIN4cute5tupleIJiiiiEEENS1_10collective13CollectiveMmaINS1_34MainloopSm90TmaGmmaWarpSpecializedILi14ENS5_IJNS4_1CILi2EEENSA_ILi1EEESC_EEENS1_35KernelTmaWarpSpecializedCooperativeEEENS5_IJNSA_ILi192EEENSA_ILi64EEENSA_ILi32EEEEEENS_6half_tENS5_IJlSC_lEEESK_SL_NS4_8TiledMMAINS4_8MMA_AtomIJNS4_4SM904GMMA25MMA_64x64x16_F32F16F16_SSILNSP_5MajorE0ELSR_0ELNSP_7ScaleInE1ELSS_1EEEEEENS4_6LayoutISD_NS5_IJSC_NSA_ILi0EEESW_EEEEENS5_IJNS4_10UnderscoreESZ_SZ_EEEEENS4_13SM90_TMA_LOADENS4_14ComposedLayoutINS4_7SwizzleILi2ELi4ELi3EEENS4_18smem_ptr_flag_bitsILi16EEENSV_INS5_IJNSA_ILi8EEESI_EEENS5_IJSI_SC_EEEEEEEvNS4_8identityENS4_23SM90_TMA_LOAD_MULTICASTES1C_vS1D_EENS_8epilogue10collective6detail29Sm90TmaWarpSpecializedAdapterINS1H_15DefaultEpilogueISK_SL_SL_NS1G_6thread17LinearCombinationISK_Li1EffLNS1L_9ScaleType4KindE0ELNS_15FloatRoundStyleE2ESK_EENS1_15EpilogueDefaultEEEEEvvEEEEvNT_6ParamsE)
        /*0014*/ 	.word	0x00000000


	//----- nvinfo : EIATTR_MIN_STACK_SIZE
	.align		4
.L_17:
        /*0018*/ 	.byte	0x04, 0x12
        /*001a*/ 	.short	(.L_19 - .L_18)
	.align		4
.L_18:
        /*001c*/ 	.word	index@(_ZN7cutlass13device_kernelINS_4gemm6kernel13GemmUniversalIN4cute5tupleIJiiiiEEENS1_10collective13CollectiveMmaINS1_34MainloopSm90TmaGmmaWarpSpecializedILi14ENS5_IJNS4_1CILi2EEENSA_ILi1EEESC_EEENS1_35KernelTmaWarpSpecializedCooperativeEEENS5_IJNSA_ILi192EEENSA_ILi64EEENSA_ILi32EEEEEENS_6half_tENS5_IJlSC_lEEESK_SL_NS4_8TiledMMAINS4_8MMA_AtomIJNS4_4SM904GMMA25MMA_64x64x16_F32F16F16_SSILNSP_5MajorE0ELSR_0ELNSP_7ScaleInE1ELSS_1EEEEEENS4_6LayoutISD_NS5_IJSC_NSA_ILi0EEESW_EEEEENS5_IJNS4_10UnderscoreESZ_SZ_EEEEENS4_13SM90_TMA_LOADENS4_14ComposedLayoutINS4_7SwizzleILi2ELi4ELi3EEENS4_18smem_ptr_flag_bitsILi16EEENSV_INS5_IJNSA_ILi8EEESI_EEENS5_IJSI_SC_EEEEEEEvNS4_8identityENS4_23SM90_TMA_LOAD_MULTICASTES1C_vS1D_EENS_8epilogue10collective6detail29Sm90TmaWarpSpecializedAdapterINS1H_15DefaultEpilogueISK_SL_SL_NS1G_6thread17LinearCombinationISK_Li1EffLNS1L_9ScaleType4KindE0ELNS_15FloatRoundStyleE2ESK_EENS1_15EpilogueDefaultEEEEEvvEEEEvNT_6ParamsE)
        /*0020*/ 	.word	0x00000000
.L_19:


//--------------------- .nv.compat                --------------------------
	.section	.nv.compat,"",@"SHT_CUDA_COMPAT_INFO"
	.align	4
        /*0000*/ 	.byte	0x02, 0x09, 0x01, 0x00, 0x02, 0x02, 0x04, 0x00, 0x02, 0x05, 0x05, 0x00, 0x03, 0x07, 0x01, 0x01
        /*0010*/ 	.byte	0x02, 0x03, 0x01, 0x00, 0x02, 0x06, 0x01, 0x00, 0x04, 0x0b, 0x08, 0x00, 0x00, 0x00, 0x00, 0x00
        /*0020*/ 	.byte	0x00, 0x00, 0x00, 0x00


//--------------------- .nv.info._ZN7cutlass13device_kernelINS_4gemm6kernel13GemmUniversalIN4cute5tupleIJiiiiEEENS1_10collective13CollectiveMmaINS1_34MainloopSm90TmaGmmaWarpSpecializedILi14ENS5_IJNS4_1CILi2EEENSA_ILi1EEESC_EEENS1_35KernelTmaWarpSpecializedCooperativeEEENS5_IJNSA_ILi192EEENSA_ILi64EEENSA_ILi32EEEEEENS_6half_tENS5_IJlSC_lEEESK_SL_NS4_8TiledMMAINS4_8MMA_AtomIJNS4_4SM904GMMA25MMA_64x64x16_F32F16F16_SSILNSP_5MajorE0ELSR_0ELNSP_7ScaleInE1ELSS_1EEEEEENS4_6LayoutISD_NS5_IJSC_NSA_ILi0EEESW_EEEEENS5_IJNS4_10UnderscoreESZ_SZ_EEEEENS4_13SM90_TMA_LOADENS4_14ComposedLayoutINS4_7SwizzleILi2ELi4ELi3EEENS4_18smem_ptr_flag_bitsILi16EEENSV_INS5_IJNSA_ILi8EEESI_EEENS5_IJSI_SC_EEEEEEEvNS4_8identityENS4_23SM90_TMA_LOAD_MULTICASTES1C_vS1D_EENS_8epilogue10collective6detail29Sm90TmaWarpSpecializedAdapterINS1H_15DefaultEpilogueISK_SL_SL_NS1G_6thread17LinearCombinationISK_Li1EffLNS1L_9ScaleType4KindE0ELNS_15FloatRoundStyleE2ESK_EENS1_15EpilogueDefaultEEEEEvvEEEEvNT_6ParamsE --------------------------
	.section	.nv.info._ZN7cutlass13device_kernelINS_4gemm6kernel13GemmUniversalIN4cute5tupleIJiiiiEEENS1_10collective13CollectiveMmaINS1_34MainloopSm90TmaGmmaWarpSpecializedILi14ENS5_IJNS4_1CILi2EEENSA_ILi1EEESC_EEENS1_35KernelTmaWarpSpecializedCooperativeEEENS5_IJNSA_ILi192EEENSA_ILi64EEENSA_ILi32EEEEEENS_6half_tENS5_IJlSC_lEEESK_SL_NS4_8TiledMMAINS4_8MMA_AtomIJNS4_4SM904GMMA25MMA_64x64x16_F32F16F16_SSILNSP_5MajorE0ELSR_0ELNSP_7ScaleInE1ELSS_1EEEEEENS4_6LayoutISD_NS5_IJSC_NSA_ILi0EEESW_EEEEENS5_IJNS4_10UnderscoreESZ_SZ_EEEEENS4_13SM90_TMA_LOADENS4_14ComposedLayoutINS4_7SwizzleILi2ELi4ELi3EEENS4_18smem_ptr_flag_bitsILi16EEENSV_INS5_IJNSA_ILi8EEESI_EEENS5_IJSI_SC_EEEEEEEvNS4_8identityENS4_23SM90_TMA_LOAD_MULTICASTES1C_vS1D_EENS_8epilogue10collective6detail29Sm90TmaWarpSpecializedAdapterINS1H_15DefaultEpilogueISK_SL_SL_NS1G_6thread17LinearCombinationISK_Li1EffLNS1L_9ScaleType4KindE0ELNS_15FloatRoundStyleE2ESK_EENS1_15EpilogueDefaultEEEEEvvEEEEvNT_6ParamsE,"",@"SHT_CUDA_INFO"
	.sectionflags	@""
	.align	4


	//----- nvinfo : EIATTR_CUDA_API_VERSION
	.align		4
        /*0000*/ 	.byte	0x04, 0x37
        /*0002*/ 	.short	(.L_21 - .L_20)
.L_20:
        /*0004*/ 	.word	0x00000082


	//----- nvinfo : EIATTR_KPARAM_INFO
	.align		4
.L_21:
        /*0008*/ 	.byte	0x04, 0x17
        /*000a*/ 	.short	(.L_23 - .L_22)
.L_22:
        /*000c*/ 	.word	0x00000000
        /*0010*/ 	.short	0x0000
        /*0012*/ 	.short	0x0070
        /*0014*/ 	.byte	0x00, 0xf0, 0x01, 0x10


	//----- nvinfo : EIATTR_SPARSE_MMA_MASK
	.align		4
.L_23:
        /*0018*/ 	.byte	0x03, 0x50
        /*001a*/ 	.short	0x0000


	//----- nvinfo : EIATTR_MAXREG_COUNT
	.align		4
        /*001c*/ 	.byte	0x03, 0x1b
        /*001e*/ 	.short	0x00a8


	//----- nvinfo : EIATTR_NUM_BARRIERS
	.align		4
        /*0020*/ 	.byte	0x02, 0x4c
        /*0022*/ 	.byte	0x01
	.zero		1


	//----- nvinfo : EIATTR_EXTERNS
	.align		4
        /*0024*/ 	.byte	0x04, 0x0f
        /*0026*/ 	.short	(.L_25 - .L_24)


	//   ....[0]....
	.align		4
.L_24:
        /*0028*/ 	.word	index@(__assertfail)


	//----- nvinfo : EIATTR_MERCURY_ISA_VERSION
	.align		4
.L_25:
        /*002c*/ 	.byte	0x03, 0x5f
        /*002e*/ 	.short	0x0101


	//----- nvinfo : EIATTR_INT_WARP_WIDE_INSTR_OFFSETS
	.align		4
        /*0030*/ 	.byte	0x04, 0x31
        /*0032*/ 	.short	(.L_27 - .L_26)


	//   ....[0]....
.L_26:
        /*0034*/ 	.word	0x00000600


	//   ....[1]....
        /*0038*/ 	.word	0x00000630


	//   ....[2]....
        /*003c*/ 	.word	0x000007f0


	//----- nvinfo : EIATTR_COOP_GROUP_MASK_REGIDS
	.align		4
.L_27:
        /*0040*/ 	.byte	0x04, 0x29
        /*0042*/ 	.short	(.L_29 - .L_28)


	//   ....[0]....
.L_28:
        /*0044*/ 	.word	0xffffffff


	//   ....[1]....
        /*0048*/ 	.word	0xffffffff


	//   ....[2]....
        /*004c*/ 	.word	0xffffffff


	//   ....[3]....
        /*0050*/ 	.word	0xffffffff


	//   ....[4]....
        /*0054*/ 	.word	0xffffffff


	//   ....[5]....
        /*0058*/ 	.word	0xffffffff


	//----- nvinfo : EIATTR_COOP_GROUP_INSTR_OFFSETS
	.align		4
.L_29:
        /*005c*/ 	.byte	0x04, 0x28
        /*005e*/ 	.short	(.L_31 - .L_30)


	//   ....[0]....
.L_30:
        /*0060*/ 	.word	0x00000060


	//   ....[1]....
        /*0064*/ 	.word	0x00000070


	//   ....[2]....
        /*0068*/ 	.word	0x00000130


	//   ....[3]....
        /*006c*/ 	.word	0x00000440


	//   ....[4]....
        /*0070*/ 	.word	0x00000970


	//   ....[5]....
        /*0074*/ 	.word	0x00001610


	//----- nvinfo : EIATTR_REG_RECONFIG
	.align		4
.L_31:
        /*0078*/ 	.byte	0x01, 0x54
	.zero		2


	//----- nvinfo : EIATTR_SYSCALL_OFFSETS
	.align		4
        /*007c*/ 	.byte	0x04, 0x46
        /*007e*/ 	.short	(.L_33 - .L_32)


	//   ....[0]....
.L_32:
        /*0080*/ 	.word	0x00001800


	//----- nvinfo : EIATTR_MBARRIER_INSTR_OFFSETS
	.align		4
.L_33:
        /*0084*/ 	.byte	0x04, 0x39
        /*0086*/ 	.short	(.L_35 - .L_34)


	//   ....[0]....
.L_34:
        /*0088*/ 	.word	0x00000250
        /*008c*/ 	.word	0x000000ff
        /*0090*/ 	.word	0x00000000
        /*0094*/ 	.short	0x0100
        /*0096*/ 	.byte	0x08
	.zero		1


	//   ....[1]....
        /*0098*/ 	.word	0x00000260
        /*009c*/ 	.word	0x000000ff
        /*00a0*/ 	.word	0x00000070
        /*00a4*/ 	.short	0x0100
        /*00a6*/ 	.byte	0x08
	.zero		1


	//   ....[2]....
        /*00a8*/ 	.word	0x00000270
        /*00ac*/ 	.word	0x000000ff
        /*00b0*/ 	.word	0x00000008
        /*00b4*/ 	.short	0x0100
        /*00b6*/ 	.byte	0x08
	.zero		1


	//   ....[3]....
        /*00b8*/ 	.word	0x00000280
        /*00bc*/ 	.word	0x000000ff
        /*00c0*/ 	.word	0x00000078
        /*00c4*/ 	.short	0x0100
        /*00c6*/ 	.byte	0x08
	.zero		1


	//   ....[4]....
        /*00c8*/ 	.word	0x00000290
        /*00cc*/ 	.word	0x000000ff
        /*00d0*/ 	.word	0x00000010
        /*00d4*/ 	.short	0x0100
        /*00d6*/ 	.byte	0x08
	.zero		1


	//   ....[5]....
        /*00d8*/ 	.word	0x000002a0
        /*00dc*/ 	.word	0x000000ff
        /*00e0*/ 	.word	0x00000080
        /*00e4*/ 	.short	0x0100
        /*00e6*/ 	.byte	0x08
	.zero		1


	//   ....[6]....
        /*00e8*/ 	.word	0x000002b0
        /*00ec*/ 	.word	0x000000ff
        /*00f0*/ 	.word	0x00000018
        /*00f4*/ 	.short	0x0100
        /*00f6*/ 	.byte	0x08
	.zero		1


	//   ....[7]....
        /*00f8*/ 	.word	0x000002c0
        /*00fc*/ 	.word	0x000000ff
        /*0100*/ 	.word	0x00000088
        /*0104*/ 	.short	0x0100
        /*0106*/ 	.byte	0x08
	.zero		1


	//   ....[8]....
        /*0108*/ 	.word	0x000002d0
        /*010c*/ 	.word	0x000000ff
        /*0110*/ 	.word	0x00000020
        /*0114*/ 	.short	0x0100
        /*0116*/ 	.byte	0x08
	.zero		1


	//   ....[9]....
        /*0118*/ 	.word	0x000002e0
        /*011c*/ 	.word	0x000000ff
        /*0120*/ 	.word	0x00000090
        /*0124*/ 	.short	0x0100
        /*0126*/ 	.byte	0x08
	.zero		1


	//   ....[10]....
        /*0128*/ 	.word	0x000002f0
        /*012c*/ 	.word	0x000000ff
        /*0130*/ 	.word	0x00000028
        /*0134*/ 	.short	0x0100
        /*0136*/ 	.byte	0x08
	.zero		1


	//   ....[11]....
        /*0138*/ 	.word	0x00000300
        /*013c*/ 	.word	0x000000ff
        /*0140*/ 	.word	0x00000098
        /*0144*/ 	.short	0x0100
        /*0146*/ 	.byte	0x08
	.zero		1


	//   ....[12]....
        /*0148*/ 	.word	0x00000310
        /*014c*/ 	.word	0x000000ff
        /*0150*/ 	.word	0x00000030
        /*0154*/ 	.short	0x0100
        /*0156*/ 	.byte	0x08
	.zero		1


	//   ....[13]....
        /*0158*/ 	.word	0x00000320
        /*015c*/ 	.word	0x000000ff
        /*0160*/ 	.word	0x000000a0
        /*0164*/ 	.short	0x0100
        /*0166*/ 	.byte	0x08
	.zero		1


	//   ....[14]....
        /*0168*/ 	.word	0x00000330
        /*016c*/ 	.word	0x000000ff
        /*0170*/ 	.word	0x00000038
        /*0174*/ 	.short	0x0100
        /*0176*/ 	.byte	0x08
	.zero		1


	//   ....[15]....
        /*0178*/ 	.word	0x00000340
        /*017c*/ 	.word	0x000000ff
        /*0180*/ 	.word	0x000000a8
        /*0184*/ 	.short	0x0100
        /*0186*/ 	.byte	0x08
	.zero		1


	//   ....[16]....
        /*0188*/ 	.word	0x00000350
        /*018c*/ 	.word	0x000000ff
        /*0190*/ 	.word	0x00000040
        /*0194*/ 	.short	0x0100
        /*0196*/ 	.byte	0x08
	.zero		1


	//   ....[17]....
        /*0198*/ 	.word	0x00000360
        /*019c*/ 	.word	0x000000ff
        /*01a0*/ 	.word	0x000000b0
        /*01a4*/ 	.short	0x0100
        /*01a6*/ 	.byte	0x08
	.zero		1


	//   ....[18]....
        /*01a8*/ 	.word	0x00000370
        /*01ac*/ 	.word	0x000000ff
        /*01b0*/ 	.word	0x00000048
        /*01b4*/ 	.short	0x0100
        /*01b6*/ 	.byte	0x08
	.zero		1


	//   ....[19]....
        /*01b8*/ 	.word	0x00000380
        /*01bc*/ 	.word	0x000000ff
        /*01c0*/ 	.word	0x000000b8
        /*01c4*/ 	.short	0x0100
        /*01c6*/ 	.byte	0x08
	.zero		1


	//   ....[20]....
        /*01c8*/ 	.word	0x00000390
        /*01cc*/ 	.word	0x000000ff
        /*01d0*/ 	.word	0x00000050
        /*01d4*/ 	.short	0x0100
        /*01d6*/ 	.byte	0x08
	.zero		1


	//   ....[21]....
        /*01d8*/ 	.word	0x000003a0
        /*01dc*/ 	.word	0x000000ff
        /*01e0*/ 	.word	0x000000c0
        /*01e4*/ 	.short	0x0100
        /*01e6*/ 	.byte	0x08
	.zero		1


	//   ....[22]....
        /*01e8*/ 	.word	0x000003b0
        /*01ec*/ 	.word	0x000000ff
        /*01f0*/ 	.word	0x00000058
        /*01f4*/ 	.short	0x0100
        /*01f6*/ 	.byte	0x08
	.zero		1


	//   ....[23]....
        /*01f8*/ 	.word	0x000003c0
        /*01fc*/ 	.word	0x000000ff
        /*0200*/ 	.word	0x000000c8
        /*0204*/ 	.short	0x0100
        /*0206*/ 	.byte	0x08
	.zero		1


	//   ....[24]....
        /*0208*/ 	.word	0x000003d0
        /*020c*/ 	.word	0x000000ff
        /*0210*/ 	.word	0x00000060
        /*0214*/ 	.short	0x0100
        /*0216*/ 	.byte	0x08
	.zero		1


	//   ....[25]....
        /*0218*/ 	.word	0x000003e0
        /*021c*/ 	.word	0x000000ff
        /*0220*/ 	.word	0x000000d0
        /*0224*/ 	.short	0x0100
        /*0226*/ 	.byte	0x08
	.zero		1


	//   ....[26]....
        /*0228*/ 	.word	0x000003f0
        /*022c*/ 	.word	0x000000ff
        /*0230*/ 	.word	0x00000068
        /*0234*/ 	.short	0x0100
        /*0236*/ 	.byte	0x08
	.zero		1


	//   ....[27]....
        /*0238*/ 	.word	0x00000400
        /*023c*/ 	.word	0x000000ff
        /*0240*/ 	.word	0x000000d8
        /*0244*/ 	.short	0x0100
        /*0246*/ 	.byte	0x08
	.zero		1


	//   ....[28]....
        /*0248*/ 	.word	0x00000880
        /*024c*/ 	.word	0x000000ff
        /*0250*/ 	.word	0x000000f0
        /*0254*/ 	.short	0x0100
        /*0256*/ 	.byte	0x06
	.zero		1


	//   ....[29]....
        /*0258*/ 	.word	0x00000910
        /*025c*/ 	.word	0x000000ff
        /*0260*/ 	.word	0x000000f8
        /*0264*/ 	.short	0x0100
        /*0266*/ 	.byte	0x06
	.zero		1


	//   ....[30]....
        /*0268*/ 	.word	0x000018c0
        /*026c*/ 	.word	0x00000003
        /*0270*/ 	.word	0x00000000
        /*0274*/ 	.short	0x010a
        /*0276*/ 	.byte	0x3f
	.zero		1


	//   ....[31]....
        /*0278*/ 	.word	0x00001920
        /*027c*/ 	.word	0x00000003
        /*0280*/ 	.word	0x00000000
        /*0284*/ 	.short	0x010a
        /*0286*/ 	.byte	0x3f
	.zero		1


	//   ....[32]....
        /*0288*/ 	.word	0x00001c80
        /*028c*/ 	.word	0x00000005
        /*0290*/ 	.word	0x00000000
        /*0294*/ 	.short	0x010a
        /*0296*/ 	.byte	0x3f
	.zero		1


	//   ....[33]....
        /*0298*/ 	.word	0x00001cc0
        /*029c*/ 	.word	0x00000005
        /*02a0*/ 	.word	0x00000000
        /*02a4*/ 	.short	0x010a
        /*02a6*/ 	.byte	0x3f
	.zero		1


	//   ....[34]....
        /*02a8*/ 	.word	0x00001f00
        /*02ac*/ 	.word	0x00000004
        /*02b0*/ 	.word	0x00000000
        /*02b4*/ 	.short	0x0101
        /*02b6*/ 	.byte	0x3f
	.zero		1


	//   ....[35]....
        /*02b8*/ 	.word	0x00002110
        /*02bc*/ 	.word	0x00000000
        /*02c0*/ 	.word	0x00000000
        /*02c4*/ 	.short	0x0101
        /*02c6*/ 	.byte	0x3f
	.zero		1


	//   ....[36]....
        /*02c8*/ 	.word	0x00007e10
        /*02cc*/ 	.word	0x00000017
        /*02d0*/ 	.word	0x00000070
        /*02d4*/ 	.short	0x010a
        /*02d6*/ 	.byte	0x3f
	.zero		1


	//   ....[37]....
        /*02d8*/ 	.word	0x000081a0
        /*02dc*/ 	.word	0x00000006
        /*02e0*/ 	.word	0x000000f8
        /*02e4*/ 	.short	0x0101
        /*02e6*/ 	.byte	0x3f
	.zero		1


	//   ....[38]....
        /*02e8*/ 	.word	0x000088f0
        /*02ec*/ 	.word	0x00000007
        /*02f0*/ 	.word	0x00000000
        /*02f4*/ 	.short	0x010a
        /*02f6*/ 	.byte	0x3f
	.zero		1


	//   ....[39]....
        /*02f8*/ 	.word	0x00008970
        /*02fc*/ 	.word	0x00000006
        /*0300*/ 	.word	0x00000000
        /*0304*/ 	.short	0x010a
        /*0306*/ 	.byte	0x3f
	.zero		1


	//   ....[40]....
        /*0308*/ 	.word	0x00008a00
        /*030c*/ 	.word	0x00000007
        /*0310*/ 	.word	0x00000000
        /*0314*/ 	.short	0x010a
        /*0316*/ 	.byte	0x3f
	.zero		1


	//   ....[41]....
        /*0318*/ 	.word	0x00008a90
        /*031c*/ 	.word	0x00000006
        /*0320*/ 	.word	0x00000000
        /*0324*/ 	.short	0x010a
        /*0326*/ 	.byte	0x3f
	.zero		1


	//   ....[42]....
        /*0328*/ 	.word	0x00008b20
        /*032c*/ 	.word	0x00000007
        /*0330*/ 	.word	0x00000000
        /*0334*/ 	.short	0x010a
        /*0336*/ 	.byte	0x3f
	.zero		1


	//   ....[43]....
        /*0338*/ 	.word	0x00008bb0
        /*033c*/ 	.word	0x00000006
        /*0340*/ 	.word	0x00000000
        /*0344*/ 	.short	0x010a
        /*0346*/ 	.byte	0x3f
	.zero		1


	//   ....[44]....
        /*0348*/ 	.word	0x00008c40
        /*034c*/ 	.word	0x00000007
        /*0350*/ 	.word	0x00000000
        /*0354*/ 	.short	0x010a
        /*0356*/ 	.byte	0x3f
	.zero		1


	//   ....[45]....
        /*0358*/ 	.word	0x00008cd0
        /*035c*/ 	.word	0x00000006
        /*0360*/ 	.word	0x00000000
        /*0364*/ 	.short	0x010a
        /*0366*/ 	.byte	0x3f
	.zero		1


	//   ....[46]....
        /*0368*/ 	.word	0x00008d60
        /*036c*/ 	.word	0x00000007
        /*0370*/ 	.word	0x00000000
        /*0374*/ 	.short	0x010a
        /*0376*/ 	.byte	0x3f
	.zero		1


	//   ....[47]....
        /*0378*/ 	.word	0x00008df0
        /*037c*/ 	.word	0x00000006
        /*0380*/ 	.word	0x00000000
        /*0384*/ 	.short	0x010a
        /*0386*/ 	.byte	0x3f
	.zero		1


	//   ....[48]....
        /*0388*/ 	.word	0x00008e80
        /*038c*/ 	.word	0x00000007
        /*0390*/ 	.word	0x00000000
        /*0394*/ 	.short	0x010a
        /*0396*/ 	.byte	0x3f
	.zero		1


	//   ....[49]....
        /*0398*/ 	.word	0x00008f10
        /*039c*/ 	.word	0x00000006
        /*03a0*/ 	.word	0x00000000
        /*03a4*/ 	.short	0x010a
        /*03a6*/ 	.byte	0x3f
	.zero		1


	//   ....[50]....
        /*03a8*/ 	.word	0x00008fa0
        /*03ac*/ 	.word	0x00000007
        /*03b0*/ 	.word	0x00000000
        /*03b4*/ 	.short	0x010a
        /*03b6*/ 	.byte	0x3f
	.zero		1


	//   ....[51]....
        /*03b8*/ 	.word	0x00009030
        /*03bc*/ 	.word	0x00000005
        /*03c0*/ 	.word	0x00000000
        /*03c4*/ 	.short	0x010a
        /*03c6*/ 	.byte	0x3f
	.zero		1


	//   ....[52]....
        /*03c8*/ 	.word	0x00009090
        /*03cc*/ 	.word	0x00000003
        /*03d0*/ 	.word	0x00000000
        /*03d4*/ 	.short	0x010a
        /*03d6*/ 	.byte	0x3f
	.zero		1


	//   ....[53]....
        /*03d8*/ 	.word	0x000090e0
        /*03dc*/ 	.word	0x00000005
        /*03e0*/ 	.word	0x00000000
        /*03e4*/ 	.short	0x010a
        /*03e6*/ 	.byte	0x3f
	.zero		1


	//   ....[54]....
        /*03e8*/ 	.word	0x000091b0
        /*03ec*/ 	.word	0x00000017
        /*03f0*/ 	.word	0x00000070
        /*03f4*/ 	.short	0x010a
        /*03f6*/ 	.byte	0x3f
	.zero		1


	//   ....[55]....
        /*03f8*/ 	.word	0x00009280
        /*03fc*/ 	.word	0x00000007
        /*0400*/ 	.word	0x00000000
        /*0404*/ 	.short	0x010a
        /*0406*/ 	.byte	0x3f
	.zero		1


	//   ....[56]....
        /*0408*/ 	.word	0x000092d0
        /*040c*/ 	.word	0x00000006
        /*0410*/ 	.word	0x00000000
        /*0414*/ 	.short	0x010a
        /*0416*/ 	.byte	0x3f
	.zero		1


	//   ....[57]....
        /*0418*/ 	.word	0x00009320
        /*041c*/ 	.word	0x00000007
        /*0420*/ 	.word	0x00000000
        /*0424*/ 	.short	0x010a
        /*0426*/ 	.byte	0x3f
	.zero		1


	//   ....[58]....
        /*0428*/ 	.word	0x00009370
        /*042c*/ 	.word	0x00000006
        /*0430*/ 	.word	0x00000000
        /*0434*/ 	.short	0x010a
        /*0436*/ 	.byte	0x3f
	.zero		1


	//   ....[59]....
        /*0438*/ 	.word	0x000093c0
        /*043c*/ 	.word	0x00000007
        /*0440*/ 	.word	0x00000000
        /*0444*/ 	.short	0x010a
        /*0446*/ 	.byte	0x3f
	.zero		1


	//   ....[60]....
        /*0448*/ 	.word	0x00009410
        /*044c*/ 	.word	0x00000006
        /*0450*/ 	.word	0x00000000
        /*0454*/ 	.short	0x010a
        /*0456*/ 	.byte	0x3f
	.zero		1


	//   ....[61]....
        /*0458*/ 	.word	0x00009460
        /*045c*/ 	.word	0x00000007
        /*0460*/ 	.word	0x00000000
        /*0464*/ 	.short	0x010a
        /*0466*/ 	.byte	0x3f
	.zero		1


	//   ....[62]....
        /*0468*/ 	.word	0x000094b0
        /*046c*/ 	.word	0x00000006
        /*0470*/ 	.word	0x00000000
        /*0474*/ 	.short	0x010a
        /*0476*/ 	.byte	0x3f
	.zero		1


	//   ....[63]....
        /*0478*/ 	.word	0x00009500
        /*047c*/ 	.word	0x00000007
        /*0480*/ 	.word	0x00000000
        /*0484*/ 	.short	0x010a
        /*0486*/ 	.byte	0x3f
	.zero		1


	//   ....[64]....
        /*0488*/ 	.word	0x00009550
        /*048c*/ 	.word	0x00000006
        /*0490*/ 	.word	0x00000000
        /*0494*/ 	.short	0x010a
        /*0496*/ 	.byte	0x3f
	.zero		1


	//   ....[65]....
        /*0498*/ 	.word	0x000095a0
        /*049c*/ 	.word	0x00000007
        /*04a0*/ 	.word	0x00000000
        /*04a4*/ 	.short	0x010a
        /*04a6*/ 	.byte	0x3f
	.zero		1


	//   ....[66]....
        /*04a8*/ 	.word	0x000095f0
        /*04ac*/ 	.word	0x00000006
        /*04b0*/ 	.word	0x00000000
        /*04b4*/ 	.short	0x010a
        /*04b6*/ 	.byte	0x3f
	.zero		1


	//   ....[67]....
        /*04b8*/ 	.word	0x00009640
        /*04bc*/ 	.word	0x00000007
        /*04c0*/ 	.word	0x00000000
        /*04c4*/ 	.short	0x010a
        /*04c6*/ 	.byte	0x3f
	.zero		1


	//----- nvinfo : EIATTR_NUM_MBARRIERS
	.align		4
.L_35:
        /*04c8*/ 	.byte	0x03, 0x38
        /*04ca*/ 	.short	0x001e


	//----- nvinfo : EIATTR_EXIT_INSTR_OFFSETS
	.align		4
        /*04cc*/ 	.byte	0x04, 0x1c
        /*04ce*/ 	.short	(.L_37 - .L_36)


	//   ....[0]....
.L_36:
        /*04d0*/ 	.word	0x00000b50


	//   ....[1]....
        /*04d4*/ 	.word	0x00001370


	//   ....[2]....
        /*04d8*/ 	.word	0x00007590


	//   ....[3]....
        /*04dc*/ 	.word	0x00007af0


	//   ....[4]....
        /*04e0*/ 	.word	0x00009080


	//----- nvinfo : EIATTR_MAX_THREADS
	.align		4
.L_37:
        /*04e4*/ 	.byte	0x04, 0x05
        /*04e6*/ 	.short	(.L_39 - .L_38)
.L_38:
        /*04e8*/ 	.word	0x00000180
        /*04ec*/ 	.word	0x00000001
        /*04f0*/ 	.word	0x00000001


	//----- nvinfo : EIATTR_CRS_STACK_SIZE
	.align		4
.L_39:
        /*04f4*/ 	.byte	0x04, 0x1e
        /*04f6*/ 	.short	(.L_41 - .L_40)
.L_40:
        /*04f8*/ 	.word	0x00000000


	//----- nvinfo : EIATTR_CBANK_PARAM_SIZE
	.align		4
.L_41:
        /*04fc*/ 	.byte	0x03, 0x19
        /*04fe*/ 	.short	0x0470


	//----- nvinfo : EIATTR_PARAM_CBANK
	.align		4
        /*0500*/ 	.byte	0x04, 0x0a
        /*0502*/ 	.short	(.L_43 - .L_42)
	.align		4
.L_42:
        /*0504*/ 	.word	index@(.nv.constant0._ZN7cutlass13device_kernelINS_4gemm6kernel13GemmUniversalIN4cute5tupleIJiiiiEEENS1_10collective13CollectiveMmaINS1_34MainloopSm90TmaGmmaWarpSpecializedILi14ENS5_IJNS4_1CILi2EEENSA_ILi1EEESC_EEENS1_35KernelTmaWarpSpecializedCooperativeEEENS5_IJNSA_ILi192EEENSA_ILi64EEENSA_ILi32EEEEEENS_6half_tENS5_IJlSC_lEEESK_SL_NS4_8TiledMMAINS4_8MMA_AtomIJNS4_4SM904GMMA25MMA_64x64x16_F32F16F16_SSILNSP_5MajorE0ELSR_0ELNSP_7ScaleInE1ELSS_1EEEEEENS4_6LayoutISD_NS5_IJSC_NSA_ILi0EEESW_EEEEENS5_IJNS4_10UnderscoreESZ_SZ_EEEEENS4_13SM90_TMA_LOADENS4_14ComposedLayoutINS4_7SwizzleILi2ELi4ELi3EEENS4_18smem_ptr_flag_bitsILi16EEENSV_INS5_IJNSA_ILi8EEESI_EEENS5_IJSI_SC_EEEEEEEvNS4_8identityENS4_23SM90_TMA_LOAD_MULTICASTES1C_vS1D_EENS_8epilogue10collective6detail29Sm90TmaWarpSpecializedAdapterINS1H_15DefaultEpilogueISK_SL_SL_NS1G_6thread17LinearCombinationISK_Li1EffLNS1L_9ScaleType4KindE0ELNS_15FloatRoundStyleE2ESK_EENS1_15EpilogueDefaultEEEEEvvEEEEvNT_6ParamsE)
        /*0508*/ 	.short	0x0210
        /*050a*/ 	.short	0x0470


	//----- nvinfo : EIATTR_SW_WAR
	.align		4
.L_43:
        /*050c*/ 	.byte	0x04, 0x36
        /*050e*/ 	.short	(.L_45 - .L_44)
.L_44:
        /*0510*/ 	.word	0x00000008
.L_45:


//--------------------- .nv.callgraph             --------------------------
	.section	.nv.callgraph,"",@"SHT_CUDA_CALLGRAPH"
	.align	4
	.sectionentsize	8
	.align		4
        /*0000*/ 	.word	0x00000000
	.align		4
        /*0004*/ 	.word	0xffffffff
	.align		4
        /*0008*/ 	.word	index@(_ZN7cutlass13device_kernelINS_4gemm6kernel13GemmUniversalIN4cute5tupleIJiiiiEEENS1_10collective13CollectiveMmaINS1_34MainloopSm90TmaGmmaWarpSpecializedILi14ENS5_IJNS4_1CILi2EEENSA_ILi1EEESC_EEENS1_35KernelTmaWarpSpecializedCooperativeEEENS5_IJNSA_ILi192EEENSA_ILi64EEENSA_ILi32EEEEEENS_6half_tENS5_IJlSC_lEEESK_SL_NS4_8TiledMMAINS4_8MMA_AtomIJNS4_4SM904GMMA25MMA_64x64x16_F32F16F16_SSILNSP_5MajorE0ELSR_0ELNSP_7ScaleInE1ELSS_1EEEEEENS4_6LayoutISD_NS5_IJSC_NSA_ILi0EEESW_EEEEENS5_IJNS4_10UnderscoreESZ_SZ_EEEEENS4_13SM90_TMA_LOADENS4_14ComposedLayoutINS4_7SwizzleILi2ELi4ELi3EEENS4_18smem_ptr_flag_bitsILi16EEENSV_INS5_IJNSA_ILi8EEESI_EEENS5_IJSI_SC_EEEEEEEvNS4_8identityENS4_23SM90_TMA_LOAD_MULTICASTES1C_vS1D_EENS_8epilogue10collective6detail29Sm90TmaWarpSpecializedAdapterINS1H_15DefaultEpilogueISK_SL_SL_NS1G_6thread17LinearCombinationISK_Li1EffLNS1L_9ScaleType4KindE0ELNS_15FloatRoundStyleE2ESK_EENS1_15EpilogueDefaultEEEEEvvEEEEvNT_6ParamsE)
	.align		4
        /*000c*/ 	.word	index@(__assertfail)
	.align		4
        /*0010*/ 	.word	0x00000000
	.align		4
        /*0014*/ 	.word	0xfffffffe
	.align		4
        /*0018*/ 	.word	0x00000000
	.align		4
        /*001c*/ 	.word	0xfffffffd
	.align		4
        /*0020*/ 	.word	0x00000000
	.align		4
        /*0024*/ 	.word	0xfffffffc


//--------------------- .nv.constant4             --------------------------
	.section	.nv.constant4,"a",@progbits
	.align	8
	.align		8
.nv.constant4:
        /*0000*/ 	.dword	__assertfail
	.align		8
        /*0008*/ 	.dword	__unnamed_1
	.align		8
        /*0010*/ 	.dword	_ZN40_INTERNAL_51f492e3_4_k_cu_d3341662_124754cuda3std3__45__cpo5beginE
	.align		8
        /*0018*/ 	.dword	_ZN40_INTERNAL_51f492e3_4_k_cu_d3341662_124754cuda3std3__45__cpo3endE
	.align		8
        /*0020*/ 	.dword	_ZN40_INTERNAL_51f492e3_4_k_cu_d3341662_124754cuda3std3__45__cpo6cbeginE
	.align		8
        /*0028*/ 	.dword	_ZN40_INTERNAL_51f492e3_4_k_cu_d3341662_124754cuda3std3__45__cpo4cendE
	.align		8
        /*0030*/ 	.dword	_ZN40_INTERNAL_51f492e3_4_k_cu_d3341662_124754cuda3std3__442_GLOBAL__N__51f492e3_4_k_cu_d3341662_124756ignoreE
	.align		8
        /*0038*/ 	.dword	_ZN40_INTERNAL_51f492e3_4_k_cu_d3341662_124754cuda3std3__419piecewise_constructE
	.align		8
        /*0040*/ 	.dword	_ZN40_INTERNAL_51f492e3_4_k_cu_d3341662_124754cuda3std3__48in_placeE
	.align		8
        /*0048*/ 	.dword	_ZN40_INTERNAL_51f492e3_4_k_cu_d3341662_124754cuda3std6ranges3__45__cpo4swapE
	.align		8
        /*0050*/ 	.dword	_ZN40_INTERNAL_51f492e3_4_k_cu_d3341662_124754cuda3std6ranges3__45__cpo9iter_moveE
	.align		8
        /*0058*/ 	.dword	_ZN40_INTERNAL_51f492e3_4_k_cu_d3341662_124754cute7productE
	.align		8
        /*0060*/ 	.dword	_ZN40_INTERNAL_51f492e3_4_k_cu_d3341662_124754cute1_E
	.align		8
        /*0068*/ 	.dword	$str$22
	.align		8
        /*0070*/ 	.dword	$str$23


//--------------------- .text._ZN7cutlass13device_kernelINS_4gemm6kernel13GemmUniversalIN4cute5tupleIJiiiiEEENS1_10collective13CollectiveMmaINS1_34MainloopSm90TmaGmmaWarpSpecializedILi14ENS5_IJNS4_1CILi2EEENSA_ILi1EEESC_EEENS1_35KernelTmaWarpSpecializedCooperativeEEENS5_IJNSA_ILi192EEENSA_ILi64EEENSA_ILi32EEEEEENS_6half_tENS5_IJlSC_lEEESK_SL_NS4_8TiledMMAINS4_8MMA_AtomIJNS4_4SM904GMMA25MMA_64x64x16_F32F16F16_SSILNSP_5MajorE0ELSR_0ELNSP_7ScaleInE1ELSS_1EEEEEENS4_6LayoutISD_NS5_IJSC_NSA_ILi0EEESW_EEEEENS5_IJNS4_10UnderscoreESZ_SZ_EEEEENS4_13SM90_TMA_LOADENS4_14ComposedLayoutINS4_7SwizzleILi2ELi4ELi3EEENS4_18smem_ptr_flag_bitsILi16EEENSV_INS5_IJNSA_ILi8EEESI_EEENS5_IJSI_SC_EEEEEEEvNS4_8identityENS4_23SM90_TMA_LOAD_MULTICASTES1C_vS1D_EENS_8epilogue10collective6detail29Sm90TmaWarpSpecializedAdapterINS1H_15DefaultEpilogueISK_SL_SL_NS1G_6thread17LinearCombinationISK_Li1EffLNS1L_9ScaleType4KindE0ELNS_15FloatRoundStyleE2ESK_EENS1_15EpilogueDefaultEEEEEvvEEEEvNT_6ParamsE --------------------------
	.section	.text._ZN7cutlass13device_kernelINS_4gemm6kernel13GemmUniversalIN4cute5tupleIJiiiiEEENS1_10collective13CollectiveMmaINS1_34MainloopSm90TmaGmmaWarpSpecializedILi14ENS5_IJNS4_1CILi2EEENSA_ILi1EEESC_EEENS1_35KernelTmaWarpSpecializedCooperativeEEENS5_IJNSA_ILi192EEENSA_ILi64EEENSA_ILi32EEEEEENS_6half_tENS5_IJlSC_lEEESK_SL_NS4_8TiledMMAINS4_8MMA_AtomIJNS4_4SM904GMMA25MMA_64x64x16_F32F16F16_SSILNSP_5MajorE0ELSR_0ELNSP_7ScaleInE1ELSS_1EEEEEENS4_6LayoutISD_NS5_IJSC_NSA_ILi0EEESW_EEEEENS5_IJNS4_10UnderscoreESZ_SZ_EEEEENS4_13SM90_TMA_LOADENS4_14ComposedLayoutINS4_7SwizzleILi2ELi4ELi3EEENS4_18smem_ptr_flag_bitsILi16EEENSV_INS5_IJNSA_ILi8EEESI_EEENS5_IJSI_SC_EEEEEEEvNS4_8identityENS4_23SM90_TMA_LOAD_MULTICASTES1C_vS1D_EENS_8epilogue10collective6detail29Sm90TmaWarpSpecializedAdapterINS1H_15DefaultEpilogueISK_SL_SL_NS1G_6thread17LinearCombinationISK_Li1EffLNS1L_9ScaleType4KindE0ELNS_15FloatRoundStyleE2ESK_EENS1_15EpilogueDefaultEEEEEvvEEEEvNT_6ParamsE,"ax",@progbits
	.align	128
.text._ZN7cutlass13device_kernelINS_4gemm6kernel13GemmUniversalIN4cute5tupleIJiiiiEEENS1_10collective13CollectiveMmaINS1_34MainloopSm90TmaGmmaWarpSpecializedILi14ENS5_IJNS4_1CILi2EEENSA_ILi1EEESC_EEENS1_35KernelTmaWarpSpecializedCooperativeEEENS5_IJNSA_ILi192EEENSA_ILi64EEENSA_ILi32EEEEEENS_6half_tENS5_IJlSC_lEEESK_SL_NS4_8TiledMMAINS4_8MMA_AtomIJNS4_4SM904GMMA25MMA_64x64x16_F32F16F16_SSILNSP_5MajorE0ELSR_0ELNSP_7ScaleInE1ELSS_1EEEEEENS4_6LayoutISD_NS5_IJSC_NSA_ILi0EEESW_EEEEENS5_IJNS4_10UnderscoreESZ_SZ_EEEEENS4_13SM90_TMA_LOADENS4_14ComposedLayoutINS4_7SwizzleILi2ELi4ELi3EEENS4_18smem_ptr_flag_bitsILi16EEENSV_INS5_IJNSA_ILi8EEESI_EEENS5_IJSI_SC_EEEEEEEvNS4_8identityENS4_23SM90_TMA_LOAD_MULTICASTES1C_vS1D_EENS_8epilogue10collective6detail29Sm90TmaWarpSpecializedAdapterINS1H_15DefaultEpilogueISK_SL_SL_NS1G_6thread17LinearCombinationISK_Li1EffLNS1L_9ScaleType4KindE0ELNS_15FloatRoundStyleE2ESK_EENS1_15EpilogueDefaultEEEEEvvEEEEvNT_6ParamsE:
        .type           _ZN7cutlass13device_kernelINS_4gemm6kernel13GemmUniversalIN4cute5tupleIJiiiiEEENS1_10collective13CollectiveMmaINS1_34MainloopSm90TmaGmmaWarpSpecializedILi14ENS5_IJNS4_1CILi2EEENSA_ILi1EEESC_EEENS1_35KernelTmaWarpSpecializedCooperativeEEENS5_IJNSA_ILi192EEENSA_ILi64EEENSA_ILi32EEEEEENS_6half_tENS5_IJlSC_lEEESK_SL_NS4_8TiledMMAINS4_8MMA_AtomIJNS4_4SM904GMMA25MMA_64x64x16_F32F16F16_SSILNSP_5MajorE0ELSR_0ELNSP_7ScaleInE1ELSS_1EEEEEENS4_6LayoutISD_NS5_IJSC_NSA_ILi0EEESW_EEEEENS5_IJNS4_10UnderscoreESZ_SZ_EEEEENS4_13SM90_TMA_LOADENS4_14ComposedLayoutINS4_7SwizzleILi2ELi4ELi3EEENS4_18smem_ptr_flag_bitsILi16EEENSV_INS5_IJNSA_ILi8EEESI_EEENS5_IJSI_SC_EEEEEEEvNS4_8identityENS4_23SM90_TMA_LOAD_MULTICASTES1C_vS1D_EENS_8epilogue10collective6detail29Sm90TmaWarpSpecializedAdapterINS1H_15DefaultEpilogueISK_SL_SL_NS1G_6thread17LinearCombinationISK_Li1EffLNS1L_9ScaleType4KindE0ELNS_15FloatRoundStyleE2ESK_EENS1_15EpilogueDefaultEEEEEvvEEEEvNT_6ParamsE,@function
        .size           _ZN7cutlass13device_kernelINS_4gemm6kernel13GemmUniversalIN4cute5tupleIJiiiiEEENS1_10collective13CollectiveMmaINS1_34MainloopSm90TmaGmmaWarpSpecializedILi14ENS5_IJNS4_1CILi2EEENSA_ILi1EEESC_EEENS1_35KernelTmaWarpSpecializedCooperativeEEENS5_IJNSA_ILi192EEENSA_ILi64EEENSA_ILi32EEEEEENS_6half_tENS5_IJlSC_lEEESK_SL_NS4_8TiledMMAINS4_8MMA_AtomIJNS4_4SM904GMMA25MMA_64x64x16_F32F16F16_SSILNSP_5MajorE0ELSR_0ELNSP_7ScaleInE1ELSS_1EEEEEENS4_6LayoutISD_NS5_IJSC_NSA_ILi0EEESW_EEEEENS5_IJNS4_10UnderscoreESZ_SZ_EEEEENS4_13SM90_TMA_LOADENS4_14ComposedLayoutINS4_7SwizzleILi2ELi4ELi3EEENS4_18smem_ptr_flag_bitsILi16EEENSV_INS5_IJNSA_ILi8EEESI_EEENS5_IJSI_SC_EEEEEEEvNS4_8identityENS4_23SM90_TMA_LOAD_MULTICASTES1C_vS1D_EENS_8epilogue10collective6detail29Sm90TmaWarpSpecializedAdapterINS1H_15DefaultEpilogueISK_SL_SL_NS1G_6thread17LinearCombinationISK_Li1EffLNS1L_9ScaleType4KindE0ELNS_15FloatRoundStyleE2ESK_EENS1_15EpilogueDefaultEEEEEvvEEEEvNT_6ParamsE,(.L_x_218 - _ZN7cutlass13device_kernelINS_4gemm6kernel13GemmUniversalIN4cute5tupleIJiiiiEEENS1_10collective13CollectiveMmaINS1_34MainloopSm90TmaGmmaWarpSpecializedILi14ENS5_IJNS4_1CILi2EEENSA_ILi1EEESC_EEENS1_35KernelTmaWarpSpecializedCooperativeEEENS5_IJNSA_ILi192EEENSA_ILi64EEENSA_ILi32EEEEEENS_6half_tENS5_IJlSC_lEEESK_SL_NS4_8TiledMMAINS4_8MMA_AtomIJNS4_4SM904GMMA25MMA_64x64x16_F32F16F16_SSILNSP_5MajorE0ELSR_0ELNSP_7ScaleInE1ELSS_1EEEEEENS4_6LayoutISD_NS5_IJSC_NSA_ILi0EEESW_EEEEENS5_IJNS4_10UnderscoreESZ_SZ_EEEEENS4_13SM90_TMA_LOADENS4_14ComposedLayoutINS4_7SwizzleILi2ELi4ELi3EEENS4_18smem_ptr_flag_bitsILi16EEENSV_INS5_IJNSA_ILi8EEESI_EEENS5_IJSI_SC_EEEEEEEvNS4_8identityENS4_23SM90_TMA_LOAD_MULTICASTES1C_vS1D_EENS_8epilogue10collective6detail29Sm90TmaWarpSpecializedAdapterINS1H_15DefaultEpilogueISK_SL_SL_NS1G_6thread17LinearCombinationISK_Li1EffLNS1L_9ScaleType4KindE0ELNS_15FloatRoundStyleE2ESK_EENS1_15EpilogueDefaultEEEEEvvEEEEvNT_6ParamsE)
        .other          _ZN7cutlass13device_kernelINS_4gemm6kernel13GemmUniversalIN4cute5tupleIJiiiiEEENS1_10collective13CollectiveMmaINS1_34MainloopSm90TmaGmmaWarpSpecializedILi14ENS5_IJNS4_1CILi2EEENSA_ILi1EEESC_EEENS1_35KernelTmaWarpSpecializedCooperativeEEENS5_IJNSA_ILi192EEENSA_ILi64EEENSA_ILi32EEEEEENS_6half_tENS5_IJlSC_lEEESK_SL_NS4_8TiledMMAINS4_8MMA_AtomIJNS4_4SM904GMMA25MMA_64x64x16_F32F16F16_SSILNSP_5MajorE0ELSR_0ELNSP_7ScaleInE1ELSS_1EEEEEENS4_6LayoutISD_NS5_IJSC_NSA_ILi0EEESW_EEEEENS5_IJNS4_10UnderscoreESZ_SZ_EEEEENS4_13SM90_TMA_LOADENS4_14ComposedLayoutINS4_7SwizzleILi2ELi4ELi3EEENS4_18smem_ptr_flag_bitsILi16EEENSV_INS5_IJNSA_ILi8EEESI_EEENS5_IJSI_SC_EEEEEEEvNS4_8identityENS4_23SM90_TMA_LOAD_MULTICASTES1C_vS1D_EENS_8epilogue10collective6detail29Sm90TmaWarpSpecializedAdapterINS1H_15DefaultEpilogueISK_SL_SL_NS1G_6thread17LinearCombinationISK_Li1EffLNS1L_9ScaleType4KindE0ELNS_15FloatRoundStyleE2ESK_EENS1_15EpilogueDefaultEEEEEvvEEEEvNT_6ParamsE,@"STO_CUDA_ENTRY STV_DEFAULT"
_ZN7cutlass13device_kernelINS_4gemm6kernel13GemmUniversalIN4cute5tupleIJiiiiEEENS1_10collective13CollectiveMmaINS1_34MainloopSm90TmaGmmaWarpSpecializedILi14ENS5_IJNS4_1CILi2EEENSA_ILi1EEESC_EEENS1_35KernelTmaWarpSpecializedCooperativeEEENS5_IJNSA_ILi192EEENSA_ILi64EEENSA_ILi32EEEEEENS_6half_tENS5_IJlSC_lEEESK_SL_NS4_8TiledMMAINS4_8MMA_AtomIJNS4_4SM904GMMA25MMA_64x64x16_F32F16F16_SSILNSP_5MajorE0ELSR_0ELNSP_7ScaleInE1ELSS_1EEEEEENS4_6LayoutISD_NS5_IJSC_NSA_ILi0EEESW_EEEEENS5_IJNS4_10UnderscoreESZ_SZ_EEEEENS4_13SM90_TMA_LOADENS4_14ComposedLayoutINS4_7SwizzleILi2ELi4ELi3EEENS4_18smem_ptr_flag_bitsILi16EEENSV_INS5_IJNSA_ILi8EEESI_EEENS5_IJSI_SC_EEEEEEEvNS4_8identityENS4_23SM90_TMA_LOAD_MULTICASTES1C_vS1D_EENS_8epilogue10collective6detail29Sm90TmaWarpSpecializedAdapterINS1H_15DefaultEpilogueISK_SL_SL_NS1G_6thread17LinearCombinationISK_Li1EffLNS1L_9ScaleType4KindE0ELNS_15FloatRoundStyleE2ESK_EENS1_15EpilogueDefaultEEEEEvvEEEEvNT_6ParamsE:
[----:B------:R-:W0:Y:S01]  /*0000*/  LDC R1, c[0x0][0x28] ;  /* 0x00000a00ff017b82 */ /* 0x000e220000000800 */
[----:B------:R-:W1:Y:S01]  /*0010*/  S2R R98, SR_TID.X ;  /* 0x0000000000627919 */ /* 0x000e620000002100 */
[----:B------:R-:W-:Y:S01]  /*0020*/  ELECT P0, URZ, PT ;  /* 0x00000000003f782f */ /* 0x000fe20003800000 */
[----:B------:R-:W-:Y:S01]  /*0030*/  BSSY B0, `(.L_x_0) ;  /* 0x000000f000007945 */ /* 0x000fe20003800000 */
[--C-:B-1----:R-:W-:Y:S02]  /*0040*/  SHF.R.U32.HI R0, RZ, 0x5, R98.reuse ;  /* 0x00000005ff007819 */ /* 0x102fe40000011662 */
[----:B------:R-:W-:-:S03]  /*0050*/  SHF.R.U32.HI R7, RZ, 0x7, R98 ;  /* 0x00000007ff077819 */ /* 0x000fc60000011662 */
[----:B------:R-:W1:Y:S04]  /*0060*/  SHFL.IDX PT, R3, R0, RZ, 0x1f ;  /* 0x00001fff00037589 */ /* 0x000e6800000e0000 */
[----:B------:R2:W3:Y:S01]  /*0070*/  SHFL.IDX PT, R2, R7, RZ, 0x1f ;  /* 0x00001fff07027589 */ /* 0x0004e200000e0000 */
[----:B-1----:R-:W-:-:S13]  /*0080*/  ISETP.NE.OR P0, PT, R3, RZ, !P0 ;  /* 0x000000ff0300720c */ /* 0x002fda0004705670 */
[----:B0-23--:R-:W-:Y:S05]  /*0090*/  @P0 BRA `(.L_x_1) ;  /* 0x0000000000200947 */ /* 0x00dfea0003800000 */
[----:B------:R-:W-:Y:S02]  /*00a0*/  ULDC.64 UR4, c[0x0][0x198] ;  /* 0x0000660000047ab9 */ /* 0x000fe40000000a00 */
[----:B------:R-:W-:Y:S02]  /*00b0*/  UIADD3 UR6, UP0, UR4, 0xf0, URZ ;  /* 0x000000f004067890 */ /* 0x000fe4000ff1e03f */
[----:B------:R-:W-:Y:S02]  /*00c0*/  UIADD3 UR4, UP1, UR4, 0x1f0, URZ ;  /* 0x000001f004047890 */ /* 0x000fe4000ff3e03f */
[----:B------:R-:W-:Y:S02]  /*00d0*/  UIADD3.X UR7, URZ, UR5, URZ, UP0, !UPT ;  /* 0x000000053f077290 */ /* 0x000fe400087fe43f */
[----:B------:R-:W-:-:S07]  /*00e0*/  UIADD3.X UR5, URZ, UR5, URZ, UP1, !UPT ;  /* 0x000000053f057290 */ /* 0x000fce0008ffe43f */
[----:B------:R0:W-:Y:S02]  /*00f0*/  UTMACCTL.PF [UR6] ;  /* 0x00000000060079b9 */ /* 0x0001e40008040000 */
[----:B------:R0:W-:Y:S02]  /*0100*/  UTMACCTL.PF [UR4] ;  /* 0x00000000040079b9 */ /* 0x0001e40008040000 */
[----:B0-----:R-:W-:Y:S01]  /*0110*/  NOP ;  /* 0x0000000000007918 */ /* 0x001fe20000000000 */
.L_x_1:
[----:B------:R-:W-:Y:S05]  /*0120*/  BSYNC B0 ;  /* 0x0000000000007941 */ /* 0x000fea0003800000 */
.L_x_0:
[----:B------:R-:W0:Y:S02]  /*0130*/  SHFL.IDX PT, R5, R0, RZ, 0x1f ;  /* 0x00001fff00057589 */ /* 0x000e2400000e0000 */
[----:B0-----:R-:W-:-:S13]  /*0140*/  ISETP.NE.AND P0, PT, R5, RZ, PT ;  /* 0x000000ff0500720c */ /* 0x001fda0003f05270 */
[----:B------:R-:W-:Y:S05]  /*0150*/  @P0 BRA `(.L_x_2) ;  /* 0x0000000000b40947 */ /* 0x000fea0003800000 */
[----:B------:R-:W-:Y:S01]  /*0160*/  ELECT P0, URZ, PT ;  /* 0x00000000003f782f */ /* 0x000fe20003800000 */
[----:B------:R-:W-:-:S12]  /*0170*/  BSSY B0, `(.L_x_2) ;  /* 0x000002b000007945 */ /* 0x000fd80003800000 */
[----:B------:R-:W-:Y:S05]  /*0180*/  @!P0 BRA `(.L_x_3) ;  /* 0x0000000000a48947 */ /* 0x000fea0003800000 */
[----:B------:R-:W0:Y:S01]  /*0190*/  S2UR UR8, SR_CgaCtaId ;  /* 0x00000000000879c3 */ /* 0x000e220000008800 */
[----:B------:R-:W-:Y:S01]  /*01a0*/  UMOV UR4, 0x400 ;  /* 0x0000040000047882 */ /* 0x000fe20000000000 */
[----:B------:R-:W-:Y:S01]  /*01b0*/  UMOV UR5, 0x1 ;  /* 0x0000000100057882 */ /* 0x000fe20000000000 */
[----:B------:R-:W-:Y:S02]  /*01c0*/  UMOV UR6, 0x4 ;  /* 0x0000000400067882 */ /* 0x000fe40000000000 */
[----:B------:R-:W-:-:S04]  /*01d0*/  UIADD3 UR6, -UR6, 0x100000, URZ ;  /* 0x0010000006067890 */ /* 0x000fc8000fffe13f */
[----:B------:R-:W-:Y:S02]  /*01e0*/  USHF.L.U32 UR7, UR6, 0xb, URZ ;  /* 0x0000000b06077899 */ /* 0x000fe4000800063f */
[----:B------:R-:W-:Y:S02]  /*01f0*/  USHF.L.U32 UR6, UR6, 0x1, URZ ;  /* 0x0000000106067899 */ /* 0x000fe4000800063f */
[----:B0-----:R-:W-:Y:S02]  /*0200*/  ULEA UR8, UR8, UR4, 0x18 ;  /* 0x0000000408087291 */ /* 0x001fe4000f8ec03f */
[----:B------:R-:W-:-:S04]  /*0210*/  UIADD3 UR4, -UR5, 0x100000, URZ ;  /* 0x0010000005047890 */ /* 0x000fc8000fffe13f */
[----:B------:R-:W-:Y:S02]  /*0220*/  USHF.L.U32 UR5, UR4, 0xb, URZ ;  /* 0x0000000b04057899 */ /* 0x000fe4000800063f */
[----:B------:R-:W-:Y:S01]  /*0230*/  USHF.L.U32 UR4, UR4, 0x1, URZ ;  /* 0x0000000104047899 */ /* 0x000fe2000800063f */
[----:B------:R-:W0:Y:S11]  /*0240*/  FENCE.VIEW.ASYNC.S ;  /* 0x00000000000073c6 */ /* 0x000e360000000000 */
[----:B0-----:R0:W1:Y:S01]  /*0250*/  SYNCS.EXCH.64 URZ, [UR8], UR4 ;  /* 0x00000004083f75b2 */ /* 0x0010620008000100 */
[----:B------:R0:W2:Y:S01]  /*0260*/  SYNCS.EXCH.64 URZ, [UR8+0x70], UR6 ;  /* 0x00007006083f75b2 */ /* 0x0000a20008000100 */
[----:B------:R0:W3:Y:S01]  /*0270*/  SYNCS.EXCH.64 URZ, [UR8+0x8], UR4 ;  /* 0x00000804083f75b2 */ /* 0x0000e20008000100 */
[----:B------:R0:W4:Y:S01]  /*0280*/  SYNCS.EXCH.64 URZ, [UR8+0x78], UR6 ;  /* 0x00007806083f75b2 */ /* 0x0001220008000100 */
[----:B------:R0:W0:Y:S01]  /*0290*/  SYNCS.EXCH.64 URZ, [UR8+0x10], UR4 ;  /* 0x00001004083f75b2 */ /* 0x0000220008000100 */
        /* <DEDUP_REMOVED lines=23> */
[----:B-1234-:R-:W-:Y:S01]  /*0410*/  NOP ;  /* 0x0000000000007918 */ /* 0x01efe20000000000 */
.L_x_3:
[----:B0-----:R-:W-:Y:S05]  /*0420*/  BSYNC B0 ;  /* 0x0000000000007941 */ /* 0x001fea0003800000 */
.L_x_2:
[----:B------:R-:W-:Y:S01]  /*0430*/  SHF.R.S32.HI R9, RZ, 0x1f, R98 ;  /* 0x0000001fff097819 */ /* 0x000fe20000011462 */
[----:B------:R-:W0:Y:S01]  /*0440*/  SHFL.IDX PT, R0, R0, RZ, 0x1f ;  /* 0x00001fff00007589 */ /* 0x000e2200000e0000 */
[----:B------:R-:W1:Y:S01]  /*0450*/  S2UR UR8, SR_CTAID.X ;  /* 0x00000000000879c3 */ /* 0x000e620000002500 */
[----:B------:R-:W-:Y:S02]  /*0460*/  ELECT P0, URZ, PT ;  /* 0x00000000003f782f */ /* 0x000fe40003800000 */
[----:B------:R-:W-:Y:S01]  /*0470*/  LEA.HI R9, R9, R98, RZ, 0x7 ;  /* 0x0000006209097211 */ /* 0x000fe200078f38ff */
[----:B------:R-:W2:Y:S01]  /*0480*/  S2R R4, SR_CTAID.Y ;  /* 0x0000000000047919 */ /* 0x000ea20000002600 */
[----:B------:R-:W-:Y:S01]  /*0490*/  SHF.R.S32.HI R6, RZ, 0x1f, R5 ;  /* 0x0000001fff067819 */ /* 0x000fe20000011405 */
[----:B------:R-:W-:Y:S01]  /*04a0*/  ULDC UR4, c[0x0][0x150] ;  /* 0x0000540000047ab9 */ /* 0x000fe20000000800 */
[----:B------:R-:W-:Y:S01]  /*04b0*/  LOP3.LUT R9, R9, 0xffffff80, RZ, 0xc0, !PT ;  /* 0xffffff8009097812 */ /* 0x000fe200078ec0ff */
[----:B------:R-:W-:Y:S01]  /*04c0*/  NOP ;  /* 0x0000000000007918 */ /* 0x000fe20000000000 */
[----:B------:R-:W-:Y:S01]  /*04d0*/  LEA.HI R6, R6, R5, RZ, 0x2 ;  /* 0x0000000506067211 */ /* 0x000fe200078f10ff */
[----:B------:R-:W3:Y:S01]  /*04e0*/  LDC R11, c[0x0][0x144] ;  /* 0x00005100ff0b7b82 */ /* 0x000ee20000000800 */
[----:B------:R-:W-:Y:S01]  /*04f0*/  NOP ;  /* 0x0000000000007918 */ /* 0x000fe20000000000 */
[----:B------:R-:W-:Y:S01]  /*0500*/  IMAD.IADD R8, R98, 0x1, -R9 ;  /* 0x0000000162087824 */ /* 0x000fe200078e0a09 */
[----:B------:R-:W-:Y:S01]  /*0510*/  LOP3.LUT R6, R6, 0x3ffffffc, RZ, 0xc0, !PT ;  /* 0x3ffffffc06067812 */ /* 0x000fe200078ec0ff */
[----:B------:R-:W-:Y:S01]  /*0520*/  IMAD.MOV.U32 R22, RZ, RZ, 0x1 ;  /* 0x00000001ff167424 */ /* 0x000fe200078e00ff */
[----:B------:R-:W-:-:S02]  /*0530*/  ISETP.NE.AND P3, PT, R2, RZ, PT ;  /* 0x000000ff0200720c */ /* 0x000fc40003f65270 */
[----:B------:R-:W-:Y:S01]  /*0540*/  SHF.R.S32.HI R9, RZ, 0x1f, R8 ;  /* 0x0000001fff097819 */ /* 0x000fe20000011408 */
[----:B------:R-:W-:Y:S01]  /*0550*/  IMAD.IADD R6, R5, 0x1, -R6 ;  /* 0x0000000105067824 */ /* 0x000fe200078e0a06 */
[----:B------:R-:W4:Y:S02]  /*0560*/  LDC R13, c[0x0][0x140] ;  /* 0x00005000ff0d7b82 */ /* 0x000f240000000800 */
[----:B------:R-:W-:Y:S02]  /*0570*/  LEA.HI R9, R9, R8, RZ, 0x3 ;  /* 0x0000000809097211 */ /* 0x000fe400078f18ff */
[----:B0-----:R-:W-:Y:S02]  /*0580*/  ISETP.NE.OR P0, PT, R0, RZ, !P0 ;  /* 0x000000ff0000720c */ /* 0x001fe40004705670 */
[----:B------:R-:W-:Y:S02]  /*0590*/  SHF.R.S32.HI R0, RZ, 0x3, R9 ;  /* 0x00000003ff007819 */ /* 0x000fe40000011409 */
[----:B-1----:R-:W-:-:S02]  /*05a0*/  I2FP.F32.U32 R10, UR8 ;  /* 0x00000008000a7c45 */ /* 0x002fc40008201000 */
[----:B------:R-:W-:-:S03]  /*05b0*/  SHF.R.S32.HI R9, RZ, 0x1f, R9 ;  /* 0x0000001fff097819 */ /* 0x000fc60000011409 */
[----:B------:R-:W-:Y:S01]  /*05c0*/  FMUL R10, R10, UR4 ;  /* 0x000000040a0a7c20 */ /* 0x000fe20008400000 */
[----:B------:R-:W-:Y:S01]  /*05d0*/  LEA.HI R9, R9, R0, RZ, 0x2 ;  /* 0x0000000009097211 */ /* 0x000fe200078f10ff */
[----:B------:R-:W-:Y:S01]  /*05e0*/  ULDC UR4, c[0x0][0x154] ;  /* 0x0000550000047ab9 */ /* 0x000fe20000000800 */
[----:B--2---:R-:W-:Y:S01]  /*05f0*/  I2FP.F32.U32 R12, R4 ;  /* 0x00000004000c7245 */ /* 0x004fe20000201000 */
[----:B------:R-:W-:Y:S01]  /*0600*/  VOTEU.ALL UP0, P0 ;  /* 0x00000000003f7886 */ /* 0x000fe20000000000 */
[----:B------:R-:W-:Y:S01]  /*0610*/  LOP3.LUT R9, R9, 0xfffffffc, RZ, 0xc0, !PT ;  /* 0xfffffffc09097812 */ /* 0x000fe200078ec0ff */
[----:B------:R-:W0:Y:S01]  /*0620*/  F2I.U32.TRUNC.NTZ R10, R10 ;  /* 0x0000000a000a7305 */ /* 0x000e22000020f000 */
[----:B------:R-:W-:Y:S01]  /*0630*/  VOTEU.ALL UP1, P0 ;  /* 0x00000000003f7886 */ /* 0x000fe20000020000 */
[----:B------:R-:W-:Y:S01]  /*0640*/  FMUL R12, R12, UR4 ;  /* 0x000000040c0c7c20 */ /* 0x000fe20008400000 */
[----:B------:R-:W1:Y:S01]  /*0650*/  @!UP0 S2UR UR7, SR_CgaCtaId ;  /* 0x00000000000789c3 */ /* 0x000e620000008800 */
[----:B------:R-:W-:Y:S01]  /*0660*/  IMAD.IADD R9, R0, 0x1, -R9 ;  /* 0x0000000100097824 */ /* 0x000fe200078e0a09 */
[----:B------:R-:W-:Y:S01]  /*0670*/  SHF.R.S32.HI R0, RZ, 0x1f, R3 ;  /* 0x0000001fff007819 */ /* 0x000fe20000011403 */
[----:B------:R-:W-:Y:S01]  /*0680*/  UMOV UR4, 0x20 ;  /* 0x0000002000047882 */ /* 0x000fe20000000000 */
[----:B------:R-:W-:Y:S01]  /*0690*/  @!UP0 UMOV UR6, 0x400 ;  /* 0x0000040000068882 */ /* 0x000fe20000000000 */
[----:B------:R-:W-:Y:S01]  /*06a0*/  IMAD R19, R6, 0x4, R9 ;  /* 0x0000000406137824 */ /* 0x000fe200078e0209 */
[----:B------:R-:W2:Y:S01]  /*06b0*/  F2I.U32.TRUNC.NTZ R12, R12 ;  /* 0x0000000c000c7305 */ /* 0x000ea2000020f000 */
[----:B------:R-:W-:Y:S01]  /*06c0*/  LEA.HI R0, R0, R3, RZ, 0x2 ;  /* 0x0000000300007211 */ /* 0x000fe200078f10ff */
[----:B------:R-:W5:Y:S01]  /*06d0*/  LDC R9, c[0x0][0x148] ;  /* 0x00005200ff097b82 */ /* 0x000f620000000800 */
[----:B------:R-:W-:-:S04]  /*06e0*/  @!UP0 UIADD3 UR4, -UR4, 0x100000, URZ ;  /* 0x0010000004048890 */ /* 0x000fc8000fffe13f */
[----:B------:R-:W-:Y:S02]  /*06f0*/  @!UP0 USHF.L.U32 UR5, UR4, 0xb, URZ ;  /* 0x0000000b04058899 */ /* 0x000fe4000800063f */
[----:B------:R-:W-:Y:S01]  /*0700*/  @!UP0 USHF.L.U32 UR4, UR4, 0x1, URZ ;  /* 0x0000000104048899 */ /* 0x000fe2000800063f */
[----:B------:R-:W-:Y:S01]  /*0710*/  LEA.HI R6, R19, R19, RZ, 0x1 ;  /* 0x0000001313067211 */ /* 0x000fe200078f08ff */
[----:B0-----:R-:W-:Y:S01]  /*0720*/  IMAD.MOV R14, RZ, RZ, -R10 ;  /* 0x000000ffff0e7224 */ /* 0x001fe200078e0a0a */
[----:B------:R-:W-:Y:S02]  /*0730*/  LOP3.LUT R0, R0, 0xfffffffc, RZ, 0xc0, !PT ;  /* 0xfffffffc00007812 */ /* 0x000fe400078ec0ff */
[----:B------:R-:W-:Y:S01]  /*0740*/  LOP3.LUT R10, R6, 0xfffffffe, RZ, 0xc0, !PT ;  /* 0xfffffffe060a7812 */ /* 0x000fe200078ec0ff */
[----:B---3--:R-:W-:Y:S01]  /*0750*/  IMAD R6, R11, R14, UR8 ;  /* 0x000000080b067e24 */ /* 0x008fe2000f8e020e */
[----:B----4-:R-:W-:Y:S01]  /*0760*/  ISETP.EQ.U32.AND P2, PT, R13, 0x1, PT ;  /* 0x000000010d00780c */ /* 0x010fe20003f42070 */
[----:B------:R-:W-:-:S02]  /*0770*/  IMAD.IADD R3, R3, 0x1, -R0 ;  /* 0x0000000103037824 */ /* 0x000fc400078e0a00 */
[C---:B------:R-:W-:Y:S02]  /*0780*/  IMAD.IADD R11, R19.reuse, 0x1, -R10 ;  /* 0x00000001130b7824 */ /* 0x040fe400078e0a0a */
[----:B------:R-:W-:Y:S01]  /*0790*/  IMAD.SHL.U32 R10, R19, 0x4, RZ ;  /* 0x00000004130a7824 */ /* 0x000fe200078e00ff */
[----:B------:R-:W-:Y:S01]  /*07a0*/  ISETP.NE.AND P1, PT, R3, 0x3, PT ;  /* 0x000000030300780c */ /* 0x000fe20003f25270 */
[----:B--2---:R-:W-:Y:S01]  /*07b0*/  IMAD.MOV R24, RZ, RZ, -R12 ;  /* 0x000000ffff187224 */ /* 0x004fe200078e0a0c */
[----:B------:R-:W-:Y:S01]  /*07c0*/  ISETP.NE.AND P4, PT, R11, R6, PT ;  /* 0x000000060b00720c */ /* 0x000fe20003f85270 */
[----:B-1----:R-:W-:Y:S01]  /*07d0*/  @!UP0 ULEA UR6, UR7, UR6, 0x18 ;  /* 0x0000000607068291 */ /* 0x002fe2000f8ec03f */
[----:B------:R-:W-:Y:S01]  /*07e0*/  LOP3.LUT R19, R19, 0xc, R10, 0x78, !PT ;  /* 0x0000000c13137812 */ /* 0x000fe200078e780a */
[----:B------:R-:W-:Y:S01]  /*07f0*/  VOTEU.ALL UP0, P0 ;  /* 0x00000000003f7886 */ /* 0x000fe20000000000 */
[----:B------:R-:W-:Y:S01]  /*0800*/  LOP3.LUT P0, RZ, R8, 0x7, RZ, 0xc0, !PT ;  /* 0x0000000708ff7812 */ /* 0x000fe2000780c0ff */
[----:B------:R-:W-:Y:S01]  /*0810*/  VIADD R8, R2, 0xffffffff ;  /* 0xffffffff02087836 */ /* 0x000fe20000000000 */
[----:B------:R-:W-:Y:S01]  /*0820*/  ISETP.EQ.OR P1, PT, R3, RZ, !P1 ;  /* 0x000000ff0300720c */ /* 0x000fe20004f22670 */
[----:B-----5:R-:W-:Y:S01]  /*0830*/  IMAD R11, R9, R24, R4 ;  /* 0x00000018090b7224 */ /* 0x020fe200078e0204 */
[----:B------:R-:W-:-:S02]  /*0840*/  ISETP.LT.U32.AND P0, PT, R19, 0x2, !P0 ;  /* 0x000000021300780c */ /* 0x000fc40004701070 */
[----:B------:R-:W-:Y:S02]  /*0850*/  ISETP.EQ.AND P1, PT, R2, RZ, P1 ;  /* 0x000000ff0200720c */ /* 0x000fe40000f22270 */
[----:B------:R-:W-:Y:S01]  /*0860*/  ISETP.GE.U32.AND P6, PT, R8, 0x2, PT ;  /* 0x000000020800780c */ /* 0x000fe20003fc6070 */
[----:B------:R-:W0:Y:S02]  /*0870*/  FENCE.VIEW.ASYNC.S ;  /* 0x00000000000073c6 */ /* 0x000e240000000000 */
[----:B0-----:R0:W1:Y:S01]  /*0880*/  @!UP0 SYNCS.EXCH.64 URZ, [UR6+0xf0], UR4 ;  /* 0x0000f004063f85b2 */ /* 0x0010620008000100 */
[----:B------:R-:W-:Y:S02]  /*0890*/  @P4 LEA.HI R0, R19, R19, RZ, 0x1 ;  /* 0x0000001313004211 */ /* 0x000fe400078f08ff */
[----:B------:R-:W-:Y:S02]  /*08a0*/  SEL R18, RZ, 0x1, !P1 ;  /* 0x00000001ff127807 */ /* 0x000fe40004800000 */
[----:B------:R-:W-:-:S02]  /*08b0*/  @P4 SHF.R.S32.HI R0, RZ, 0x1, R0 ;  /* 0x00000001ff004819 */ /* 0x000fc40000011400 */
[----:B------:R-:W-:Y:S02]  /*08c0*/  SEL R18, R18, 0x2, P6 ;  /* 0x0000000212127807 */ /* 0x000fe40003000000 */
[----:B------:R-:W-:Y:S02]  /*08d0*/  @P4 ISETP.NE.AND P5, PT, R0, R11, PT ;  /* 0x0000000b0000420c */ /* 0x000fe40003fa5270 */
[----:B------:R-:W-:Y:S02]  /*08e0*/  SEL R11, RZ, 0x1, !P0 ;  /* 0x00000001ff0b7807 */ /* 0x000fe40004000000 */
[----:B------:R-:W-:Y:S02]  /*08f0*/  @P4 SEL R22, RZ, 0x1, P5 ;  /* 0x00000001ff164807 */ /* 0x000fe40002800000 */
[----:B------:R-:W-:Y:S01]  /*0900*/  LOP3.LUT R0, R98, 0x7f, RZ, 0xc0, !PT ;  /* 0x0000007f62007812 */ /* 0x000fe200078ec0ff */
[----:B------:R0:W2:Y:S01]  /*0910*/  @!UP1 SYNCS.EXCH.64 URZ, [UR6+0xf8], UR4 ;  /* 0x0000f804063f95b2 */ /* 0x0000a20008000100 */
[----:B------:R-:W-:Y:S01]  /*0920*/  LOP3.LUT R22, R22, R11, RZ, 0xc0, !PT ;  /* 0x0000000b16167212 */ /* 0x000fe200078ec0ff */
[----:B------:R-:W-:Y:S01]  /*0930*/  NOP ;  /* 0x0000000000007918 */ /* 0x000fe20000000000 */
[----:B------:R-:W-:Y:S05]  /*0940*/  @!P2 BRA `(.L_x_4) ;  /* 0x000000000008a947 */ /* 0x000fea0003800000 */
[----:B-12---:R-:W-:Y:S01]  /*0950*/  UCGABAR_ARV ;  /* 0x00000000000079c7 */ /* 0x006fe20008000000 */
[----:B------:R-:W-:Y:S05]  /*0960*/  BRA `(.L_x_5) ;  /* 0x0000000000047947 */ /* 0x000fea0003800000 */
.L_x_4:
[----:B-12---:R-:W-:Y:S01]  /*0970*/  NOP ;  /* 0x0000000000007918 */ /* 0x006fe20000000000 */
.L_x_5:
[----:B------:R-:W1:Y:S01]  /*0980*/  LDC R2, c[0x0][0x65c] ;  /* 0x00019700ff027b82 */ /* 0x000e620000000800 */
[----:B------:R-:W-:Y:S01]  /*0990*/  LOP3.LUT R5, R5, 0xfffff7ff, RZ, 0xc0, !PT ;  /* 0xfffff7ff05057812 */ /* 0x000fe200078ec0ff */
[----:B------:R-:W-:Y:S02]  /*09a0*/  IMAD.U32 R10, RZ, RZ, UR8 ;  /* 0x00000008ff0a7e24 */ /* 0x000fe4000f8e00ff */
[----:B------:R-:W-:Y:S01]  /*09b0*/  IMAD.MOV.U32 R11, RZ, RZ, RZ ;  /* 0x000000ffff0b7224 */ /* 0x000fe200078e00ff */
[----:B-1----:R-:W-:-:S13]  /*09c0*/  ISETP.NE.AND P1, PT, R2, 0x1, PT ;  /* 0x000000010200780c */ /* 0x002fda0003f25270 */
[----:B------:R-:W1:Y:S01]  /*09d0*/  @P1 LDC R17, c[0x0][0x10] ;  /* 0x00000400ff111b82 */ /* 0x000e620000000800 */
[----:B------:R-:W-:Y:S01]  /*09e0*/  @P1 LOP3.LUT R5, R5, 0x800, RZ, 0xfc, !PT ;  /* 0x0000080005051812 */ /* 0x000fe200078efcff */
[----:B------:R-:W-:Y:S02]  /*09f0*/  @P1 IMAD.MOV.U32 R5, RZ, RZ, RZ ;  /* 0x000000ffff051224 */ /* 0x000fe400078e00ff */
[----:B------:R-:W-:-:S04]  /*0a00*/  @P1 IMAD.MOV.U32 R15, RZ, RZ, RZ ;  /* 0x000000ffff0f1224 */ /* 0x000fc800078e00ff */
[----:B------:R-:W2:Y:S01]  /*0a10*/  @!P1 LDC R13, c[0x0][0xc] ;  /* 0x00000300ff0d9b82 */ /* 0x000ea20000000800 */
[----:B0-----:R-:W-:Y:S01]  /*0a20*/  ULDC UR4, c[0x0][0xc] ;  /* 0x0000030000047ab9 */ /* 0x001fe20000000800 */
[----:B------:R-:W-:Y:S01]  /*0a30*/  ULDC UR5, c[0x0][0x10] ;  /* 0x0000040000057ab9 */ /* 0x000fe20000000800 */
[----:B------:R-:W-:Y:S01]  /*0a40*/  ULDC UR6, c[0x0][0x14] ;  /* 0x0000050000067ab9 */ /* 0x000fe20000000800 */
[----:B------:R-:W-:-:S04]  /*0a50*/  UIMAD.WIDE.U32 UR4, UR4, UR5, URZ ;  /* 0x00000005040472a5 */ /* 0x000fc8000f8e003f */
[----:B------:R-:W-:Y:S02]  /*0a60*/  UIMAD.WIDE.U32 UR36, UR4, UR6, URZ ;  /* 0x00000006042472a5 */ /* 0x000fe4000f8e003f */
[----:B------:R-:W-:-:S04]  /*0a70*/  UIMAD UR42, UR5, UR6, URZ ;  /* 0x00000006052a72a4 */ /* 0x000fc8000f8e023f */
[----:B------:R-:W-:Y:S01]  /*0a80*/  UIADD3 UR42, UR37, UR42, URZ ;  /* 0x0000002a252a7290 */ /* 0x000fe2000fffe03f */
[----:B-1----:R-:W-:-:S04]  /*0a90*/  @P1 IMAD.WIDE.U32 R16, R17, UR8, R4 ;  /* 0x0000000811101c25 */ /* 0x002fc8000f8e0004 */
[----:B------:R-:W-:Y:S02]  /*0aa0*/  @P1 IMAD.IADD R17, R17, 0x1, R15 ;  /* 0x0000000111111824 */ /* 0x000fe400078e020f */
[----:B--2---:R-:W-:-:S04]  /*0ab0*/  @!P1 IMAD.WIDE.U32 R10, R4, R13, R10 ;  /* 0x0000000d040a9225 */ /* 0x004fc800078e000a */
[----:B------:R-:W-:Y:S02]  /*0ac0*/  @!P1 IMAD.MOV.U32 R16, RZ, RZ, R10 ;  /* 0x000000ffff109224 */ /* 0x000fe400078e000a */
[----:B------:R-:W-:Y:S01]  /*0ad0*/  @!P1 IMAD.MOV.U32 R17, RZ, RZ, R11 ;  /* 0x000000ffff119224 */ /* 0x000fe200078e000b */
[----:B------:R-:W-:Y:S06]  /*0ae0*/  @!P2 BRA `(.L_x_6) ;  /* 0x00000000000ca947 */ /* 0x000fec0003800000 */
[----:B------:R-:W-:Y:S01]  /*0af0*/  UCGABAR_WAIT ;  /* 0x0000000000007dc7 */ /* 0x000fe20008000000 */
[----:B------:R-:W-:Y:S01]  /*0b00*/  CCTL.IVALL ;  /* 0x00000000ff00798f */ /* 0x000fe20002000000 */
[----:B------:R-:W-:Y:S05]  /*0b10*/  BRA `(.L_x_7) ;  /* 0x0000000000047947 */ /* 0x000fea0003800000 */
.L_x_6:
[----:B------:R-:W-:Y:S06]  /*0b20*/  BAR.SYNC.DEFER_BLOCKING 0x0 ;  /* 0x0000000000007b1d */ /* 0x000fec0000010000 */
.L_x_7:
[----:B------:R-:W-:Y:S05]  /*0b30*/  @!P3 BRA `(.L_x_8) ;  /* 0x000000680098b947 */ /* 0x000fea0003800000 */
[----:B------:R-:W-:-:S13]  /*0b40*/  ISETP.GT.U32.AND P0, PT, R8, 0x1, PT ;  /* 0x000000010800780c */ /* 0x000fda0003f04070 */
[----:B------:R-:W-:Y:S05]  /*0b50*/  @P0 EXIT ;  /* 0x000000000000094d */ /* 0x000fea0003800000 */
[----:B------:R-:W-:Y:S01]  /*0b60*/  ULDC.64 UR4, c[0x0][0x650] ;  /* 0x0001940000047ab9 */ /* 0x000fe20000000a00 */
[----:B------:R-:W-:Y:S01]  /*0b70*/  PRMT R3, RZ, 0x7610, R3 ;  /* 0x00007610ff037816 */ /* 0x000fe20000000003 */
[----:B------:R-:W-:Y:S01]  /*0b80*/  IMAD.MOV.U32 R109, RZ, RZ, -0x1 ;  /* 0xffffffffff6d7424 */ /* 0x000fe200078e00ff */
[----:B------:R-:W-:Y:S01]  /*0b90*/  ISETP.GE.U32.AND P0, PT, R16, UR4, PT ;  /* 0x0000000410007c0c */ /* 0x000fe2000bf06070 */
[----:B------:R-:W-:Y:S02]  /*0ba0*/  IMAD.MOV.U32 R102, RZ, RZ, -0x1 ;  /* 0xffffffffff667424 */ /* 0x000fe400078e00ff */
[----:B------:R-:W-:Y:S01]  /*0bb0*/  IMAD.MOV.U32 R23, RZ, RZ, -0x1 ;  /* 0xffffffffff177424 */ /* 0x000fe200078e00ff */
[----:B------:R-:W-:-:S13]  /*0bc0*/  ISETP.GE.U32.AND.EX P0, PT, R17, UR5, PT, P0 ;  /* 0x0000000511007c0c */ /* 0x000fda000bf06100 */
[----:B------:R-:W-:Y:S05]  /*0bd0*/  @P0 BRA `(.L_x_9) ;  /* 0x00000004002c0947 */ /* 0x000fea0003800000 */
[----:B------:R-:W0:Y:S01]  /*0be0*/  LDC.64 R26, c[0x0][0x628] ;  /* 0x00018a00ff1a7b82 */ /* 0x000e220000000a00 */
[----:B------:R-:W-:Y:S02]  /*0bf0*/  IMAD.MOV.U32 R10, RZ, RZ, R16 ;  /* 0x000000ffff0a7224 */ /* 0x000fe400078e0010 */
[----:B------:R-:W-:-:S05]  /*0c00*/  IMAD.MOV.U32 R11, RZ, RZ, R17 ;  /* 0x000000ffff0b7224 */ /* 0x000fca00078e0011 */
[----:B------:R-:W1:Y:S08]  /*0c10*/  LDC R8, c[0x0][0x630] ;  /* 0x00018c00ff087b82 */ /* 0x000e700000000800 */
[----:B------:R-:W2:Y:S01]  /*0c20*/  LDC.64 R28, c[0x0][0x620] ;  /* 0x00018800ff1c7b82 */ /* 0x000ea20000000a00 */
[----:B0-----:R-:W-:-:S04]  /*0c30*/  ISETP.NE.U32.AND P0, PT, R26, RZ, PT ;  /* 0x000000ff1a00720c */ /* 0x001fc80003f05070 */
[----:B------:R-:W-:-:S13]  /*0c40*/  ISETP.NE.AND.EX P0, PT, R27, RZ, PT, P0 ;  /* 0x000000ff1b00720c */ /* 0x000fda0003f05300 */
[----:B-12---:R-:W-:Y:S05]  /*0c50*/  @!P0 BRA `(.L_x_10) ;  /* 0x0000000000288947 */ /* 0x006fea0003800000 */
[----:B------:R-:W0:Y:S02]  /*0c60*/  LDC R3, c[0x0][0x634] ;  /* 0x00018d00ff037b82 */ /* 0x000e240000000800 */
[----:B0-----:R-:W-:-:S05]  /*0c70*/  IADD3 R3, P0, R16, R3, RZ ;  /* 0x0000000310037210 */ /* 0x001fca0007f1e0ff */
[----:B------:R-:W-:-:S04]  /*0c80*/  IMAD.X R21, RZ, RZ, R17, P0 ;  /* 0x000000ffff157224 */ /* 0x000fc800000e0611 */
[----:B------:R-:W-:-:S04]  /*0c90*/  IMAD.WIDE.U32 R10, R21, R26, RZ ;  /* 0x0000001a150a7225 */ /* 0x000fc800078e00ff */
[----:B------:R-:W-:-:S04]  /*0ca0*/  IMAD.WIDE.U32 R12, P0, R3, R27, R10 ;  /* 0x0000001b030c7225 */ /* 0x000fc8000780000a */
[----:B------:R-:W-:-:S04]  /*0cb0*/  IMAD.WIDE.U32 R10, R3, R26, RZ ;  /* 0x0000001a030a7225 */ /* 0x000fc800078e00ff */
[----:B------:R-:W-:Y:S01]  /*0cc0*/  IMAD.X R15, RZ, RZ, RZ, P0 ;  /* 0x000000ffff0f7224 */ /* 0x000fe200000e06ff */
[----:B------:R-:W-:Y:S01]  /*0cd0*/  IADD3 RZ, P0, R11, R12, RZ ;  /* 0x0000000c0bff7210 */ /* 0x000fe20007f1e0ff */
[----:B------:R-:W-:-:S04]  /*0ce0*/  IMAD.MOV.U32 R14, RZ, RZ, R13 ;  /* 0x000000ffff0e7224 */ /* 0x000fc800078e000d */
[----:B------:R-:W-:-:S08]  /*0cf0*/  IMAD.WIDE.U32.X R10, R21, R27, R14, P0 ;  /* 0x0000001b150a7225 */ /* 0x000fd000000e040e */
.L_x_10:
[----:B------:R-:W0:Y:S01]  /*0d00*/  LDC.64 R32, c[0x0][0x640] ;  /* 0x00019000ff207b82 */ /* 0x000e220000000a00 */
[--C-:B------:R-:W-:Y:S01]  /*0d10*/  SHF.R.U64 R27, R10, R8, R11.reuse ;  /* 0x000000080a1b7219 */ /* 0x100fe2000000120b */
[----:B------:R-:W-:Y:S01]  /*0d20*/  IMAD R31, R9, R24, R4 ;  /* 0x00000018091f7224 */ /* 0x000fe200078e0204 */
[----:B------:R-:W-:Y:S01]  /*0d30*/  SHF.R.U32.HI R3, RZ, R8, R11 ;  /* 0x00000008ff037219 */ /* 0x000fe2000001160b */
[----:B------:R-:W-:Y:S01]  /*0d40*/  IMAD.MOV.U32 R23, RZ, RZ, 0x1 ;  /* 0x00000001ff177424 */ /* 0x000fe200078e00ff */
[----:B------:R-:W-:-:S03]  /*0d50*/  IADD3 R5, P0, RZ, -R27, RZ ;  /* 0x8000001bff057210 */ /* 0x000fc60007f1e0ff */
[----:B------:R-:W1:Y:S02]  /*0d60*/  LDC R12, c[0x0][0x618] ;  /* 0x00018600ff0c7b82 */ /* 0x000e640000000800 */
[----:B------:R-:W-:Y:S02]  /*0d70*/  IMAD.X R3, RZ, RZ, ~R3, P0 ;  /* 0x000000ffff037224 */ /* 0x000fe400000e0e03 */
[----:B------:R-:W-:-:S04]  /*0d80*/  IMAD.WIDE.U32 R10, R5, R28, R16 ;  /* 0x0000001c050a7225 */ /* 0x000fc800078e0010 */
[----:B------:R-:W2:Y:S01]  /*0d90*/  LDC R20, c[0x0][0x608] ;  /* 0x00018200ff147b82 */ /* 0x000ea20000000800 */
[----:B------:R-:W-:Y:S02]  /*0da0*/  IMAD R8, R3, R28, RZ ;  /* 0x0000001c03087224 */ /* 0x000fe400078e02ff */
[----:B------:R-:W-:Y:S02]  /*0db0*/  IMAD.MOV.U32 R3, RZ, RZ, -0x1 ;  /* 0xffffffffff037424 */ /* 0x000fe400078e00ff */
[----:B------:R-:W-:-:S03]  /*0dc0*/  IMAD R5, R5, R29, R8 ;  /* 0x0000001d05057224 */ /* 0x000fc600078e0208 */
[----:B------:R-:W3:Y:S01]  /*0dd0*/  LDC R30, c[0x0][0x658] ;  /* 0x00019600ff1e7b82 */ /* 0x000ee20000000800 */
[----:B------:R-:W-:Y:S01]  /*0de0*/  IMAD.IADD R5, R11, 0x1, R5 ;  /* 0x000000010b057824 */ /* 0x000fe200078e0205 */
[----:B0-----:R-:W-:-:S04]  /*0df0*/  ISETP.NE.U32.AND P0, PT, R32, RZ, PT ;  /* 0x000000ff2000720c */ /* 0x001fc80003f05070 */
[----:B------:R-:W-:Y:S02]  /*0e00*/  ISETP.NE.AND.EX P0, PT, R33, RZ, PT, P0 ;  /* 0x000000ff2100720c */ /* 0x000fe40003f05300 */
[----:B------:R-:W0:Y:S01]  /*0e10*/  LDC R26, c[0x0][0x600] ;  /* 0x00018000ff1a7b82 */ /* 0x000e220000000800 */
[-CC-:B-1----:R-:W-:Y:S02]  /*0e20*/  SHF.R.U64 R14, R10, R12.reuse, R5.reuse ;  /* 0x0000000c0a0e7219 */ /* 0x182fe40000001205 */
[----:B------:R-:W-:-:S05]  /*0e30*/  SHF.R.U32.HI R5, RZ, R12, R5 ;  /* 0x0000000cff057219 */ /* 0x000fca0000011605 */
[----:B------:R-:W1:Y:S01]  /*0e40*/  LDC R15, c[0x0][0x648] ;  /* 0x00019200ff0f7b82 */ /* 0x000e620000000800 */
[-CC-:B--2---:R-:W-:Y:S02]  /*0e50*/  SHF.R.U64 R29, R14, R20.reuse, R5.reuse ;  /* 0x000000140e1d7219 */ /* 0x184fe40000001205 */
[----:B------:R-:W-:-:S05]  /*0e60*/  SHF.R.U32.HI R5, RZ, R20, R5 ;  /* 0x00000014ff057219 */ /* 0x000fca0000011605 */
[----:B------:R-:W2:Y:S01]  /*0e70*/  LDC R21, c[0x0][0x638] ;  /* 0x00018e00ff157b82 */ /* 0x000ea20000000800 */
[-CC-:B---3--:R-:W-:Y:S02]  /*0e80*/  SHF.R.U64 R20, R29, R30.reuse, R5.reuse ;  /* 0x0000001e1d147219 */ /* 0x188fe40000001205 */
[-C--:B------:R-:W-:Y:S02]  /*0e90*/  SHF.L.U32 R3, R3, R30.reuse, RZ ;  /* 0x0000001e03037219 */ /* 0x080fe400000006ff */
[----:B------:R-:W-:Y:S01]  /*0ea0*/  SHF.R.U32.HI R5, RZ, R30, R5 ;  /* 0x0000001eff057219 */ /* 0x000fe20000011605 */
[----:B------:R-:W-:Y:S01]  /*0eb0*/  IMAD.MOV.U32 R4, RZ, RZ, R20 ;  /* 0x000000ffff047224 */ /* 0x000fe200078e0014 */
[----:B------:R-:W-:Y:S01]  /*0ec0*/  LOP3.LUT R12, RZ, R3, RZ, 0x33, !PT ;  /* 0x00000003ff0c7212 */ /* 0x000fe200078e33ff */
[----:B------:R-:W3:Y:S01]  /*0ed0*/  LDC R25, c[0x0][0x610] ;  /* 0x00018400ff197b82 */ /* 0x000ee20000000800 */
[----:B------:R-:W-:Y:S05]  /*0ee0*/  @!P0 BRA `(.L_x_11) ;  /* 0x0000000000288947 */ /* 0x000fea0003800000 */
[----:B------:R-:W4:Y:S02]  /*0ef0*/  LDC R3, c[0x0][0x64c] ;  /* 0x00019300ff037b82 */ /* 0x000f240000000800 */
[----:B----4-:R-:W-:-:S05]  /*0f00*/  IADD3 R3, P0, R20, R3, RZ ;  /* 0x0000000314037210 */ /* 0x010fca0007f1e0ff */
        /* <DEDUP_REMOVED lines=8> */
.L_x_11:
[----:B-1----:R-:W-:Y:S01]  /*0f90*/  SHF.R.U64 R4, R4, R15, R5 ;  /* 0x0000000f04047219 */ /* 0x002fe20000001205 */
[----:B0-----:R-:W-:Y:S01]  /*0fa0*/  VIADD R5, R26, 0xffffffff ;  /* 0xffffffff1a057836 */ /* 0x001fe20000000000 */
[----:B------:R-:W-:Y:S01]  /*0fb0*/  SHF.L.U32 R3, R23, R30, RZ ;  /* 0x0000001e17037219 */ /* 0x000fe200000006ff */
[----:B------:R-:W-:Y:S01]  /*0fc0*/  IMAD.MOV.U32 R23, RZ, RZ, R27 ;  /* 0x000000ffff177224 */ /* 0x000fe200078e001b */
[----:B------:R-:W-:Y:S01]  /*0fd0*/  LOP3.LUT R12, R29, R12, RZ, 0xc0, !PT ;  /* 0x0000000c1d0c7212 */ /* 0x000fe200078ec0ff */
[----:B------:R-:W-:Y:S01]  /*0fe0*/  IMAD.MOV R8, RZ, RZ, -R4 ;  /* 0x000000ffff087224 */ /* 0x000fe200078e0a04 */
[----:B------:R-:W-:Y:S02]  /*0ff0*/  SEL R6, R6, R31, !P1 ;  /* 0x0000001f06067207 */ /* 0x000fe40004800000 */
[----:B------:R-:W-:Y:S01]  /*1000*/  LOP3.LUT R5, R14, R5, RZ, 0xc0, !PT ;  /* 0x000000050e057212 */ /* 0x000fe200078ec0ff */
[----:B------:R-:W-:Y:S02]  /*1010*/  IMAD R9, R3, R4, R12 ;  /* 0x0000000403097224 */ /* 0x000fe400078e020c */
[----:B--2---:R-:W-:-:S02]  /*1020*/  IMAD R3, R8, R21, R20 ;  /* 0x0000001508037224 */ /* 0x004fc400078e0214 */
[----:B---3--:R-:W-:Y:S02]  /*1030*/  IMAD R6, R9, R25, R6 ;  /* 0x0000001909067224 */ /* 0x008fe400078e0206 */
[----:B------:R-:W-:Y:S02]  /*1040*/  IMAD R109, R3, R26, R5 ;  /* 0x0000001a036d7224 */ /* 0x000fe400078e0205 */
[----:B------:R-:W-:-:S03]  /*1050*/  IMAD.MOV.U32 R4, RZ, RZ, 0x1 ;  /* 0x00000001ff047424 */ /* 0x000fc600078e00ff */
[----:B------:R-:W-:Y:S02]  /*1060*/  SEL R102, R109, R6, !P1 ;  /* 0x000000066d667207 */ /* 0x000fe40004800000 */
[----:B------:R-:W-:Y:S02]  /*1070*/  PRMT R3, R4, 0x7610, R3 ;  /* 0x0000761004037816 */ /* 0x000fe40000000003 */
[----:B------:R-:W-:-:S07]  /*1080*/  SEL R109, R6, R109, !P1 ;  /* 0x0000006d066d7207 */ /* 0x000fce0004800000 */
.L_x_9:
[----:B------:R-:W-:-:S08]  /*1090*/  NOP ;  /* 0x0000000000007918 */ /* 0x000fd00000000000 */
[----:B------:R-:W0:Y:S02]  /*10a0*/  USETMAXREG.TRY_ALLOC.CTAPOOL UP0, 0xe8 ;  /* 0x000000e8000079c8 */ /* 0x000e240008000600 */
[----:B0-----:R-:W-:-:S13]  /*10b0*/  PLOP3.LUT P0, PT, PT, PT, UP0, 0x80, 0x0 ;  /* 0x000000000000781c */ /* 0x001fda0003f0f008 */
[----:B------:R-:W-:Y:S05]  /*10c0*/  @!P0 BRA `(.L_x_9) ;  /* 0xfffffffc00f08947 */ /* 0x000fea000383ffff */
[----:B------:R-:W-:Y:S01]  /*10d0*/  ULDC.64 UR4, c[0x0][0x598] ;  /* 0x0001660000047ab9 */ /* 0x000fe20000000a00 */
[----:B------:R-:W-:Y:S01]  /*10e0*/  ULDC.64 UR38, c[0x0][0x208] ;  /* 0x0000820000267ab9 */ /* 0x000fe20000000a00 */
[----:B------:R-:W-:-:S04]  /*10f0*/  ISETP.NE.U32.AND P0, PT, RZ, UR4, PT ;  /* 0x00000004ff007c0c */ /* 0x000fc8000bf05070 */
[----:B------:R-:W-:-:S13]  /*1100*/  ISETP.NE.AND.EX P0, PT, RZ, UR5, PT, P0 ;  /* 0x00000005ff007c0c */ /* 0x000fda000bf05300 */
[----:B------:R-:W-:Y:S05]  /*1110*/  @!P0 BRA `(.L_x_12) ;  /* 0x00000000001c8947 */ /* 0x000fea0003800000 */
[----:B------:R-:W0:Y:S02]  /*1120*/  LDC.64 R4, c[0x0][0x598] ;  /* 0x00016600ff047b82 */ /* 0x000e240000000a00 */
[----:B0-----:R-:W2:Y:S02]  /*1130*/  LDG.E.64 R4, desc[UR38][R4.64] ;  /* 0x0000002604047981 */ /* 0x001ea4000c1e1b00 */
[----:B--2---:R-:W-:-:S04]  /*1140*/  ISETP.NE.U32.AND P0, PT, R4, RZ, PT ;  /* 0x000000ff0400720c */ /* 0x004fc80003f05070 */
[----:B------:R-:W-:-:S13]  /*1150*/  ISETP.NE.AND.EX P0, PT, R5, RZ, PT, P0 ;  /* 0x000000ff0500720c */ /* 0x000fda0003f05300 */
[----:B------:R-:W-:Y:S05]  /*1160*/  @!P0 BRA `(.L_x_12) ;  /* 0x0000000000088947 */ /* 0x000fea0003800000 */
[----:B------:R0:W5:Y:S01]  /*1170*/  LD.E R90, desc[UR38][R4.64] ;  /* 0x00000026045a7980 */ /* 0x000162000c101900 */
[----:B------:R-:W-:Y:S05]  /*1180*/  BRA `(.L_x_13) ;  /* 0x0000000000247947 */ /* 0x000fea0003800000 */
.L_x_12:
[----:B------:R-:W-:Y:S02]  /*1190*/  ULDC.64 UR4, c[0x0][0x588] ;  /* 0x0001620000047ab9 */ /* 0x000fe40000000a00 */
[----:B------:R-:W-:-:S04]  /*11a0*/  ISETP.NE.U32.AND P0, PT, RZ, UR4, PT ;  /* 0x00000004ff007c0c */ /* 0x000fc8000bf05070 */
[----:B------:R-:W-:-:S13]  /*11b0*/  ISETP.NE.AND.EX P0, PT, RZ, UR5, PT, P0 ;  /* 0x00000005ff007c0c */ /* 0x000fda000bf05300 */
[----:B------:R-:W-:Y:S05]  /*11c0*/  @!P0 BRA `(.L_x_14) ;  /* 0x00000000000c8947 */ /* 0x000fea0003800000 */
[----:B------:R-:W0:Y:S02]  /*11d0*/  LDC.64 R90, c[0x0][0x588] ;  /* 0x00016200ff5a7b82 */ /* 0x000e240000000a00 */
[----:B0-----:R1:W5:Y:S01]  /*11e0*/  LDG.E R90, desc[UR38][R90.64] ;  /* 0x000000265a5a7981 */ /* 0x001362000c1e1900 */
[----:B------:R-:W-:Y:S05]  /*11f0*/  BRA `(.L_x_13) ;  /* 0x0000000000087947 */ /* 0x000fea0003800000 */
.L_x_14:
[----:B------:R-:W-:Y:S02]  /*1200*/  ULDC UR4, c[0x0][0x580] ;  /* 0x0001600000047ab9 */ /* 0x000fe40000000800 */
[----:B------:R-:W-:-:S07]  /*1210*/  IMAD.U32 R90, RZ, RZ, UR4 ;  /* 0x00000004ff5a7e24 */ /* 0x000fce000f8e00ff */
.L_x_13:
[----:B------:R-:W-:Y:S02]  /*1220*/  ULDC.64 UR4, c[0x0][0x5a0] ;  /* 0x0001680000047ab9 */ /* 0x000fe40000000a00 */
[----:B------:R-:W-:-:S04]  /*1230*/  ISETP.NE.U32.AND P0, PT, RZ, UR4, PT ;  /* 0x00000004ff007c0c */ /* 0x000fc8000bf05070 */
[----:B------:R-:W-:-:S13]  /*1240*/  ISETP.NE.AND.EX P0, PT, RZ, UR5, PT, P0 ;  /* 0x00000005ff007c0c */ /* 0x000fda000bf05300 */
[----:B------:R-:W-:Y:S05]  /*1250*/  @!P0 BRA `(.L_x_15) ;  /* 0x00000000001c8947 */ /* 0x000fea0003800000 */
[----:B0-----:R-:W0:Y:S02]  /*1260*/  LDC.64 R4, c[0x0][0x5a0] ;  /* 0x00016800ff047b82 */ /* 0x001e240000000a00 */
[----:B0-----:R-:W2:Y:S02]  /*1270*/  LDG.E.64 R4, desc[UR38][R4.64] ;  /* 0x0000002604047981 */ /* 0x001ea4000c1e1b00 */
[----:B--2---:R-:W-:-:S04]  /*1280*/  ISETP.NE.U32.AND P0, PT, R4, RZ, PT ;  /* 0x000000ff0400720c */ /* 0x004fc80003f05070 */
[----:B------:R-:W-:-:S13]  /*1290*/  ISETP.NE.AND.EX P0, PT, R5, RZ, PT, P0 ;  /* 0x000000ff0500720c */ /* 0x000fda0003f05300 */
[----:B------:R-:W-:Y:S05]  /*12a0*/  @!P0 BRA `(.L_x_15) ;  /* 0x0000000000088947 */ /* 0x000fea0003800000 */
[----:B-1----:R0:W5:Y:S01]  /*12b0*/  LD.E R91, desc[UR38][R4.64] ;  /* 0x00000026045b7980 */ /* 0x002162000c101900 */
[----:B------:R-:W-:Y:S05]  /*12c0*/  BRA `(.L_x_16) ;  /* 0x0000000000247947 */ /* 0x000fea0003800000 */
.L_x_15:
[----:B------:R-:W-:Y:S02]  /*12d0*/  ULDC.64 UR4, c[0x0][0x590] ;  /* 0x0001640000047ab9 */ /* 0x000fe40000000a00 */
[----:B------:R-:W-:-:S04]  /*12e0*/  ISETP.NE.U32.AND P0, PT, RZ, UR4, PT ;  /* 0x00000004ff007c0c */ /* 0x000fc8000bf05070 */
[----:B------:R-:W-:-:S13]  /*12f0*/  ISETP.NE.AND.EX P0, PT, RZ, UR5, PT, P0 ;  /* 0x00000005ff007c0c */ /* 0x000fda000bf05300 */
[----:B------:R-:W-:Y:S05]  /*1300*/  @!P0 BRA `(.L_x_17) ;  /* 0x00000000000c8947 */ /* 0x000fea0003800000 */
[----:B0-----:R-:W1:Y:S02]  /*1310*/  LDC.64 R4, c[0x0][0x590] ;  /* 0x00016400ff047b82 */ /* 0x001e640000000a00 */
[----:B-1----:R1:W5:Y:S01]  /*1320*/  LDG.E R91, desc[UR38][R4.64] ;  /* 0x00000026045b7981 */ /* 0x002362000c1e1900 */
[----:B------:R-:W-:Y:S05]  /*1330*/  BRA `(.L_x_16) ;  /* 0x0000000000087947 */ /* 0x000fea0003800000 */
.L_x_17:
[----:B------:R-:W-:Y:S02]  /*1340*/  ULDC UR4, c[0x0][0x584] ;  /* 0x0001610000047ab9 */ /* 0x000fe40000000800 */
[----:B-1----:R-:W-:-:S07]  /*1350*/  IMAD.U32 R91, RZ, RZ, UR4 ;  /* 0x00000004ff5b7e24 */ /* 0x002fce000f8e00ff */
.L_x_16:
[----:B------:R-:W-:-:S13]  /*1360*/  LOP3.LUT P0, RZ, R3, 0xff, RZ, 0xc0, !PT ;  /* 0x000000ff03ff7812 */ /* 0x000fda000780c0ff */
[----:B------:R-:W-:Y:S05]  /*1370*/  @!P0 EXIT ;  /* 0x000000000000894d */ /* 0x000fea0003800000 */
[----:B------:R-:W2:Y:S01]  /*1380*/  LDC R96, c[0x0][0x658] ;  /* 0x00019600ff607b82 */ /* 0x000ea20000000800 */
[----:B------:R-:W-:Y:S01]  /*1390*/  ULDC.64 UR6, c[0x0][0x288] ;  /* 0x0000a20000067ab9 */ /* 0x000fe20000000a00 */
[----:B------:R-:W-:Y:S01]  /*13a0*/  LOP3.LUT R7, R7, 0x1, RZ, 0xc0, !PT ;  /* 0x0000000107077812 */ /* 0x000fe200078ec0ff */
[----:B------:R-:W-:Y:S01]  /*13b0*/  UIADD3 UR4, UR7, 0x1f, URZ ;  /* 0x0000001f07047890 */ /* 0x000fe2000fffe03f */
[----:B------:R-:W-:Y:S01]  /*13c0*/  SHF.R.U32.HI R3, RZ, 0x2, R98 ;  /* 0x00000002ff037819 */ /* 0x000fe20000011662 */
[----:B01----:R-:W-:Y:S01]  /*13d0*/  IMAD.U32 R4, RZ, RZ, UR6 ;  /* 0x00000006ff047e24 */ /* 0x003fe2000f8e00ff */
[----:B------:R-:W-:Y:S01]  /*13e0*/  SHF.R.U32.HI R0, RZ, 0x1, R0 ;  /* 0x00000001ff007819 */ /* 0x000fe20000011600 */
[----:B------:R-:W-:Y:S01]  /*13f0*/  USHF.R.S32.HI UR5, URZ, 0x1f, UR4 ;  /* 0x0000001f3f057899 */ /* 0x000fe20008011404 */
[----:B------:R-:W0:Y:S01]  /*1400*/  LDC.64 R92, c[0x0][0x5c8] ;  /* 0x00017200ff5c7b82 */ /* 0x000e220000000a00 */
[----:B------:R-:W-:Y:S01]  /*1410*/  LOP3.LUT R97, R98, 0x3, RZ, 0xc0, !PT ;  /* 0x0000000362617812 */ /* 0x000fe200078ec0ff */
[----:B------:R-:W-:Y:S01]  /*1420*/  IMAD.SHL.U32 R88, R7, 0x40, RZ ;  /* 0x0000004007587824 */ /* 0x000fe200078e00ff */
[----:B------:R-:W-:Y:S01]  /*1430*/  LOP3.LUT R3, R3, 0x7, RZ, 0xc0, !PT ;  /* 0x0000000703037812 */ /* 0x000fe200078ec0ff */
[----:B------:R-:W-:Y:S01]  /*1440*/  ULEA.HI UR5, UR5, UR4, URZ, 0x5 ;  /* 0x0000000405057291 */ /* 0x000fe2000f8f283f */
[----:B------:R-:W-:Y:S01]  /*1450*/  LOP3.LUT R0, R0, 0x30, RZ, 0xc0, !PT ;  /* 0x0000003000007812 */ /* 0x000fe200078ec0ff */
[----:B------:R-:W-:Y:S01]  /*1460*/  IMAD R97, R97, -0x2, R4 ;  /* 0xfffffffe61617824 */ /* 0x000fe200078e0204 */
[--C-:B------:R-:W-:Y:S01]  /*1470*/  LOP3.LUT R88, R88, 0x40, R3.reuse, 0xe2, !PT ;  /* 0x0000004058587812 */ /* 0x100fe200078ee203 */
[----:B------:R-:W-:Y:S01]  /*1480*/  USHF.R.S32.HI UR43, URZ, 0x5, UR5 ;  /* 0x000000053f2b7899 */ /* 0x000fe20008011405 */
[----:B------:R-:W-:Y:S01]  /*1490*/  IADD3 R4, RZ, -R0, -R3 ;  /* 0x80000000ff047210 */ /* 0x000fe20007ffe803 */
[----:B------:R-:W-:Y:S01]  /*14a0*/  IMAD.MOV.U32 R3, RZ, RZ, -0x1 ;  /* 0xffffffffff037424 */ /* 0x000fe200078e00ff */
[----:B------:R-:W-:Y:S01]  /*14b0*/  LOP3.LUT R99, R98, 0x80, RZ, 0xc0, !PT ;  /* 0x0000008062637812 */ /* 0x000fe200078ec0ff */
[----:B------:R-:W-:Y:S01]  /*14c0*/  IMAD.MOV.U32 R5, RZ, RZ, 0x1 ;  /* 0x00000001ff057424 */ /* 0x000fe200078e00ff */
[----:B------:R-:W-:Y:S01]  /*14d0*/  UISETP.LT.AND UP0, UPT, UR43, 0x1, UPT ;  /* 0x000000012b00788c */ /* 0x000fe2000bf01270 */
[----:B------:R-:W-:Y:S01]  /*14e0*/  IMAD R4, R7, -0x40, R4 ;  /* 0xffffffc007047824 */ /* 0x000fe200078e0204 */
[----:B------:R-:W-:Y:S01]  /*14f0*/  ULDC UR4, c[0x0][0x284] ;  /* 0x0000a10000047ab9 */ /* 0x000fe20000000800 */
[----:B--2---:R-:W-:Y:S01]  /*1500*/  SHF.L.U32 R3, R3, R96, RZ ;  /* 0x0000006003037219 */ /* 0x004fe200000006ff */
[----:B------:R-:W-:Y:S01]  /*1510*/  USEL UR44, UR43, 0x1, UP0 ;  /* 0x000000012b2c7887 */ /* 0x000fe20008000000 */
[----:B------:R-:W-:Y:S01]  /*1520*/  LOP3.LUT R88, R88, R0, RZ, 0xfc, !PT ;  /* 0x0000000058587212 */ /* 0x000fe200078efcff */
[----:B------:R-:W-:Y:S01]  /*1530*/  IMAD.SHL.U32 R98, R98, 0x2, RZ ;  /* 0x0000000262627824 */ /* 0x000fe200078e00ff */
[----:B------:R-:W-:Y:S01]  /*1540*/  SHF.L.U32 R96, R5, R96, RZ ;  /* 0x0000006005607219 */ /* 0x000fe200000006ff */
[----:B------:R-:W-:Y:S01]  /*1550*/  VIADD R101, R4, UR4 ;  /* 0x0000000404657c36 */ /* 0x000fe20008000000 */
[----:B------:R-:W-:Y:S01]  /*1560*/  LOP3.LUT R114, R18, 0x1, RZ, 0xfc, !PT ;  /* 0x0000000112727812 */ /* 0x000fe200078efcff */
[----:B------:R-:W-:Y:S01]  /*1570*/  IMAD.MOV.U32 R89, RZ, RZ, RZ ;  /* 0x000000ffff597224 */ /* 0x000fe200078e00ff */
[C-C-:B0-----:R-:W-:Y:S01]  /*1580*/  SHF.L.U64.HI R94, R92.reuse, 0x7, R93.reuse ;  /* 0x000000075c5e7819 */ /* 0x141fe2000001025d */
[----:B------:R-:W-:Y:S01]  /*1590*/  UIADD3 UR44, UR43, -UR44, URZ ;  /* 0x8000002c2b2c7290 */ /* 0x000fe2000fffe03f */
[C---:B------:R-:W-:Y:S01]  /*15a0*/  SHF.L.U64.HI R95, R92.reuse, 0x3, R93 ;  /* 0x000000035c5f7819 */ /* 0x040fe2000001025d */
[C---:B------:R-:W-:Y:S01]  /*15b0*/  IMAD.SHL.U32 R93, R92.reuse, 0x80, RZ ;  /* 0x000000805c5d7824 */ /* 0x040fe200078e00ff */
[----:B------:R-:W-:Y:S01]  /*15c0*/  SHF.R.U32.HI R99, RZ, 0x7, R99 ;  /* 0x00000007ff637819 */ /* 0x000fe20000011663 */
[----:B------:R-:W-:Y:S01]  /*15d0*/  IMAD.SHL.U32 R92, R92, 0x8, RZ ;  /* 0x000000085c5c7824 */ /* 0x000fe200078e00ff */
[----:B------:R-:W-:Y:S01]  /*15e0*/  LOP3.LUT R100, RZ, R3, RZ, 0x33, !PT ;  /* 0x00000003ff647212 */ /* 0x000fe200078e33ff */
[----:B------:R-:W-:Y:S01]  /*15f0*/  UMOV UR40, URZ ;  /* 0x0000003f00287c82 */ /* 0x000fe20008000000 */
[----:B------:R-:W-:-:S05]  /*1600*/  UMOV UR41, URZ ;  /* 0x0000003f00297c82 */ /* 0x000fca0008000000 */
.L_x_163:
[----:B0-----:R-:W0:Y:S01]  /*1610*/  SHFL.IDX PT, R0, R99, RZ, 0x1f ;  /* 0x00001fff63007589 */ /* 0x001e2200000e0000 */
[----:B-1----:R-:W1:Y:S01]  /*1620*/  S2UR UR7, SR_CgaCtaId ;  /* 0x00000000000779c3 */ /* 0x002e620000008800 */
[----:B------:R-:W-:Y:S01]  /*1630*/  UMOV UR6, 0x400 ;  /* 0x0000040000067882 */ /* 0x000fe20000000000 */
[----:B0-----:R-:W-:Y:S01]  /*1640*/  R2UR UR4, R0 ;  /* 0x00000000000472ca */ /* 0x001fe200000e0000 */
[----:B-1----:R-:W-:-:S12]  /*1650*/  ULEA UR6, UR7, UR6, 0x18 ;  /* 0x0000000607067291 */ /* 0x002fd8000f8ec03f */
[----:B------:R-:W-:-:S04]  /*1660*/  ULEA.HI UR5, UR4, UR4, URZ, 0x1 ;  /* 0x0000000404057291 */ /* 0x000fc8000f8f083f */
[----:B------:R-:W-:-:S04]  /*1670*/  ULOP3.LUT UR5, UR5, 0xffffe, URZ, 0xc0, !UPT ;  /* 0x000ffffe05057892 */ /* 0x000fc8000f8ec03f */
[----:B------:R-:W-:-:S03]  /*1680*/  UIADD3 UR5, UR4, -UR5, URZ ;  /* 0x8000000504057290 */ /* 0x000fc6000fffe03f */
[----:B------:R-:W-:Y:S01]  /*1690*/  ULDC UR4, c[0x0][0x28c] ;  /* 0x0000a30000047ab9 */ /* 0x000fe20000000800 */
[----:B------:R-:W-:Y:S01]  /*16a0*/  ULEA UR5, UR5, UR6, 0xc ;  /* 0x0000000605057291 */ /* 0x000fe2000f8e603f */
[----:B------:R-:W-:-:S03]  /*16b0*/  ISETP.LT.AND P0, PT, RZ, UR4, PT ;  /* 0x00000004ff007c0c */ /* 0x000fc6000bf01270 */
[----:B------:R-:W-:-:S04]  /*16c0*/  UIADD3 UR5, UR5, 0x200, URZ ;  /* 0x0000020005057890 */ /* 0x000fc8000fffe03f */
[----:B------:R-:W-:-:S04]  /*16d0*/  USHF.R.U32.HI UR5, URZ, 0x4, UR5 ;  /* 0x000000043f057899 */ /* 0x000fc80008011605 */
[----:B------:R-:W-:-:S04]  /*16e0*/  ULOP3.LUT UR5, UR5, 0x3fff, URZ, 0xc0, !UPT ;  /* 0x00003fff05057892 */ /* 0x000fc8000f8ec03f */
[----:B------:R-:W-:Y:S01]  /*16f0*/  ULOP3.LUT UR45, UR5, 0x10000, URZ, 0xfc, !UPT ;  /* 0x00010000052d7892 */ /* 0x000fe2000f8efc3f */
[----:B--2345:R-:W-:Y:S11]  /*1700*/  @P0 BRA `(.L_x_18) ;  /* 0x0000000000400947 */ /* 0x03cff60003800000 */
[----:B------:R-:W-:Y:S01]  /*1710*/  MOV R0, 0x0 ;  /* 0x0000000000007802 */ /* 0x000fe20000000f00 */
[----:B------:R-:W-:Y:S01]  /*1720*/  ULDC.64 UR4, c[0x4][0x68] ;  /* 0x01001a0000047ab9 */ /* 0x000fe20000000a00 */
[----:B------:R-:W-:Y:S01]  /*1730*/  ULDC.64 UR6, c[0x4][0x8] ;  /* 0x0100020000067ab9 */ /* 0x000fe20000000a00 */
[----:B------:R-:W-:Y:S01]  /*1740*/  IMAD.U32 R4, RZ, RZ, UR4 ;  /* 0x00000004ff047e24 */ /* 0x000fe2000f8e00ff */
[----:B------:R0:W1:Y:S01]  /*1750*/  LDC.64 R14, c[0x4][R0] ;  /* 0x01000000000e7b82 */ /* 0x0000620000000a00 */
[----:B------:R-:W-:Y:S01]  /*1760*/  IMAD.U32 R5, RZ, RZ, UR5 ;  /* 0x00000005ff057e24 */ /* 0x000fe2000f8e00ff */
[----:B------:R-:W-:Y:S01]  /*1770*/  ULDC.64 UR4, c[0x4][0x70] ;  /* 0x01001c0000047ab9 */ /* 0x000fe20000000a00 */
[----:B------:R-:W-:Y:S02]  /*1780*/  IMAD.U32 R10, RZ, RZ, UR6 ;  /* 0x00000006ff0a7e24 */ /* 0x000fe4000f8e00ff */
[----:B------:R-:W-:Y:S02]  /*1790*/  IMAD.U32 R6, RZ, RZ, UR4 ;  /* 0x00000004ff067e24 */ /* 0x000fe4000f8e00ff */
[----:B------:R-:W-:-:S02]  /*17a0*/  IMAD.U32 R7, RZ, RZ, UR5 ;  /* 0x00000005ff077e24 */ /* 0x000fc4000f8e00ff */
[----:B------:R-:W-:Y:S02]  /*17b0*/  IMAD.U32 R11, RZ, RZ, UR7 ;  /* 0x00000007ff0b7e24 */ /* 0x000fe4000f8e00ff */
[----:B------:R-:W-:Y:S02]  /*17c0*/  IMAD.MOV.U32 R8, RZ, RZ, 0x1e1 ;  /* 0x000001e1ff087424 */ /* 0x000fe400078e00ff */
[----:B------:R-:W-:Y:S02]  /*17d0*/  IMAD.MOV.U32 R12, RZ, RZ, 0x1 ;  /* 0x00000001ff0c7424 */ /* 0x000fe400078e00ff */
[----:B0-----:R-:W-:-:S07]  /*17e0*/  IMAD.MOV.U32 R13, RZ, RZ, RZ ;  /* 0x000000ffff0d7224 */ /* 0x001fce00078e00ff */
[----:B------:R-:W-:-:S07]  /*17f0*/  LEPC R20, `(.L_x_18) ;  /* 0x000000001014794e */ /* 0x000fce0000000000 */
[----:B-1---5:R-:W-:Y:S05]  /*1800*/  CALL.ABS.NOINC R14 ;  /* 0x000000000e007343 */ /* 0x022fea0003c00000 */
.L_x_18:
[----:B------:R-:W-:-:S13]  /*1810*/  ISETP.NE.AND P0, PT, R114, 0x3, PT ;  /* 0x000000037200780c */ /* 0x000fda0003f05270 */
[----:B------:R-:W-:Y:S05]  /*1820*/  @!P0 BRA `(.L_x_19) ;  /* 0x0000000000048947 */ /* 0x000fea0003800000 */
[----:B------:R-:W-:Y:S01]  /*1830*/  BPT.TRAP 0x1 ;  /* 0x000000040000795c */ /* 0x000fe20000300000 */
.L_x_19:
[----:B------:R-:W0:Y:S01]  /*1840*/  S2UR UR5, SR_CgaCtaId ;  /* 0x00000000000579c3 */ /* 0x000e220000008800 */
[----:B------:R-:W-:Y:S01]  /*1850*/  UMOV UR4, 0x400 ;  /* 0x0000040000047882 */ /* 0x000fe20000000000 */
[----:B------:R-:W-:Y:S02]  /*1860*/  IMAD.U32 R0, RZ, RZ, UR40 ;  /* 0x00000028ff007e24 */ /* 0x000fe4000f8e00ff */
[----:B------:R-:W-:-:S03]  /*1870*/  IMAD.U32 R3, RZ, RZ, UR41 ;  /* 0x00000029ff037e24 */ /* 0x000fc6000f8e00ff */
[----:B------:R-:W-:Y:S01]  /*1880*/  SHF.L.U32 R0, R0, 0x1f, RZ ;  /* 0x0000001f00007819 */ /* 0x000fe200000006ff */
[----:B0-----:R-:W-:-:S06]  /*1890*/  ULEA UR4, UR5, UR4, 0x18 ;  /* 0x0000000405047291 */ /* 0x001fcc000f8ec03f */
[----:B------:R-:W-:-:S04]  /*18a0*/  IMAD.U32 R6, RZ, RZ, UR4 ;  /* 0x00000004ff067e24 */ /* 0x000fc8000f8e00ff */
[----:B------:R-:W-:-:S04]  /*18b0*/  IMAD R3, R3, 0x8, R6 ;  /* 0x0000000803037824 */ /* 0x000fc800078e0206 */
[----:B------:R0:W1:Y:S01]  /*18c0*/  SYNCS.PHASECHK.TRANS64.TRYWAIT P1, [R3+URZ], R0 ;  /* 0x00000000030075a7 */ /* 0x000062000802017f */
[----:B------:R-:W-:Y:S05]  /*18d0*/  @!P0 BRA `(.L_x_20) ;  /* 0x0000000000048947 */ /* 0x000fea0003800000 */
[----:B------:R-:W-:Y:S01]  /*18e0*/  BPT.TRAP 0x1 ;  /* 0x000000040000795c */ /* 0x000fe20000300000 */
.L_x_20:
[----:B------:R-:W-:-:S05]  /*18f0*/  IMAD.U32 R4, RZ, RZ, UR44 ;  /* 0x0000002cff047e24 */ /* 0x000fca000f8e00ff */
[----:B------:R-:W-:Y:S01]  /*1900*/  ISETP.GE.AND P2, PT, R4, 0x1, PT ;  /* 0x000000010400780c */ /* 0x000fe20003f46270 */
[----:B-1----:R-:W-:-:S12]  /*1910*/  @P1 BRA `(.L_x_21) ;  /* 0x0000000000081947 */ /* 0x002fd80003800000 */
[----:B------:R-:W1:Y:S02]  /*1920*/  SYNCS.PHASECHK.TRANS64.TRYWAIT P1, [R3+URZ], R0 ;  /* 0x00000000030075a7 */ /* 0x000e64000802017f */
[----:B-1----:R-:W-:Y:S05]  /*1930*/  @!P1 BRA `(.L_x_22) ;  /* 0x0000007400d49947 */ /* 0x002fea0003800000 */
.L_x_21:
[----:B------:R-:W-:Y:S05]  /*1940*/  WARPSYNC.ALL ;  /* 0x0000000000007948 */ /* 0x000fea0003800000 */
[----:B------:R-:W-:Y:S01]  /*1950*/  R2UR UR4, R6 ;  /* 0x00000000060472ca */ /* 0x000fe200000e0000 */
[----:B------:R-:W-:Y:S01]  /*1960*/  UIMAD UR6, UR41, 0x300, UR45 ;  /* 0x00000300290678a4 */ /* 0x000fe2000f8e022d */
[----:B------:R-:W-:Y:S01]  /*1970*/  WARPGROUP.ARRIVE ;  /* 0x00000000000079c5 */ /* 0x000fe20000000000 */
[----:B------:R-:W-:Y:S01]  /*1980*/  UMOV UR9, 0x80000020 ;  /* 0x8000002000097882 */ /* 0x000fe20000000000 */
[----:B------:R-:W-:Y:S01]  /*1990*/  UMOV UR11, 0x80000020 ;  /* 0x80000020000b7882 */ /* 0x000fe20000000000 */
[----:B------:R-:W-:-:S03]  /*19a0*/  UIADD3 UR7, UR6, 0x200, URZ ;  /* 0x0000020006077890 */ /* 0x000fc6000fffe03f */
[----:B------:R-:W-:-:S05]  /*19b0*/  UMOV UR8, UR6 ;  /* 0x0000000600087c82 */ /* 0x000fca0008000000 */
[----:B------:R-:W-:-:S04]  /*19c0*/  UIADD3 UR4, UR4, 0x2a200, URZ ;  /* 0x0002a20004047890 */ /* 0x000fc8000fffe03f */
[----:B------:R-:W-:-:S04]  /*19d0*/  USHF.R.U32.HI UR4, URZ, 0x4, UR4 ;  /* 0x000000043f047899 */ /* 0x000fc80008011604 */
[----:B------:R-:W-:-:S04]  /*19e0*/  ULOP3.LUT UR4, UR4, 0x3fff, URZ, 0xc0, !UPT ;  /* 0x00003fff04047892 */ /* 0x000fc8000f8ec03f */
[----:B------:R-:W-:-:S04]  /*19f0*/  ULOP3.LUT UR4, UR4, 0x10000, URZ, 0xfc, !UPT ;  /* 0x0001000004047892 */ /* 0x000fc8000f8efc3f */
[----:B------:R-:W-:-:S07]  /*1a00*/  ULEA UR5, UR41, UR4, 0x8 ;  /* 0x0000000429057291 */ /* 0x000fce000f8e403f */
[----:B------:R-:W-:Y:S02]  /*1a10*/  UMOV UR10, UR5 ;  /* 0x00000005000a7c82 */ /* 0x000fe40008000000 */
[----:B------:R-:W-:Y:S01]  /*1a20*/  HGMMA.64x64x16.F32 R56, gdesc[UR8], RZ, !UPT, gsb0 ;  /* 0x00e00000083879f0 */ /* 0x000fe2000c0008ff */
[----:B------:R-:W-:Y:S01]  /*1a30*/  UMOV UR8, UR7 ;  /* 0x0000000700087c82 */ /* 0x000fe20008000000 */
[----:B------:R-:W-:Y:S01]  /*1a40*/  UMOV UR9, 0x80000020 ;  /* 0x8000002000097882 */ /* 0x000fe20000000000 */
[----:B------:R-:W-:Y:S02]  /*1a50*/  WARPGROUP.DEPBAR.LE gsb0, 0x0 ;  /* 0x00008000000079c5 */ /* 0x000fe40000010000 */
[----:B------:R-:W-:-:S06]  /*1a60*/  WARPGROUP.ARRIVE ;  /* 0x00000000000079c5 */ /* 0x000fcc0000000000 */
[----:B------:R-:W-:Y:S01]  /*1a70*/  HGMMA.64x64x16.F32 R24, gdesc[UR8], RZ, !UPT, gsb0 ;  /* 0x00e00000081879f0 */ /* 0x000fe2000c0008ff */
[----:B------:R-:W-:Y:S02]  /*1a80*/  UIADD3 UR8, UR6, 0x2, URZ ;  /* 0x0000000206087890 */ /* 0x000fe4000fffe03f */
[----:B------:R-:W-:Y:S01]  /*1a90*/  UIADD3 UR10, UR5, 0x2, URZ ;  /* 0x00000002050a7890 */ /* 0x000fe2000fffe03f */
[----:B------:R-:W-:Y:S01]  /*1aa0*/  UMOV UR9, 0x80000020 ;  /* 0x8000002000097882 */ /* 0x000fe20000000000 */
[----:B------:R-:W-:Y:S01]  /*1ab0*/  UMOV UR11, 0x80000020 ;  /* 0x80000020000b7882 */ /* 0x000fe20000000000 */
[----:B------:R-:W-:Y:S01]  /*1ac0*/  UIADD3 UR6, UR6, 0x202, URZ ;  /* 0x0000020206067890 */ /* 0x000fe2000fffe03f */
[----:B------:R-:W-:Y:S02]  /*1ad0*/  WARPGROUP.DEPBAR.LE gsb0, 0x0 ;  /* 0x00008000000079c5 */ /* 0x000fe40000010000 */
[----:B------:R-:W-:-:S06]  /*1ae0*/  WARPGROUP.ARRIVE ;  /* 0x00000000000079c5 */ /* 0x000fcc0000000000 */
[----:B------:R-:W-:Y:S01]  /*1af0*/  HGMMA.64x64x16.F32 R56, gdesc[UR8], R56, gsb0 ;  /* 0x00e00000083879f0 */ /* 0x000fe20008000838 */
[----:B------:R-:W-:Y:S01]  /*1b00*/  UMOV UR8, UR6 ;  /* 0x0000000600087c82 */ /* 0x000fe20008000000 */
[----:B------:R-:W-:Y:S01]  /*1b10*/  UMOV UR9, 0x80000020 ;  /* 0x8000002000097882 */ /* 0x000fe20000000000 */
[----:B------:R-:W-:Y:S02]  /*1b20*/  WARPGROUP.DEPBAR.LE gsb0, 0x0 ;  /* 0x00008000000079c5 */ /* 0x000fe40000010000 */
[----:B------:R-:W-:-:S06]  /*1b30*/  WARPGROUP.ARRIVE ;  /* 0x00000000000079c5 */ /* 0x000fcc0000000000 */
[----:B------:R-:W-:Y:S03]  /*1b40*/  HGMMA.64x64x16.F32 R24, gdesc[UR8], R24, gsb0 ;  /* 0x00e00000081879f0 */ /* 0x000fe60008000818 */
[----:B------:R-:W-:Y:S02]  /*1b50*/  WARPGROUP.DEPBAR.LE gsb0, 0x0 ;  /* 0x00008000000079c5 */ /* 0x000fe40000010000 */
[----:B------:R-:W-:Y:S05]  /*1b60*/  @!P2 BRA `(.L_x_23) ;  /* 0x000000040020a947 */ /* 0x000fea0003800000 */
[----:B------:R-:W-:Y:S01]  /*1b70*/  UIADD3 UR5, UR41, 0x1, URZ ;  /* 0x0000000129057890 */ /* 0x000fe2000fffe03f */
[----:B01----:R-:W-:Y:S02]  /*1b80*/  IMAD.U32 R0, RZ, RZ, UR44 ;  /* 0x0000002cff007e24 */ /* 0x003fe4000f8e00ff */
[----:B------:R-:W-:Y:S01]  /*1b90*/  IMAD.U32 R3, RZ, RZ, UR41 ;  /* 0x00000029ff037e24 */ /* 0x000fe2000f8e00ff */
[----:B------:R-:W-:-:S04]  /*1ba0*/  UISETP.NE.AND UP0, UPT, UR5, 0xe, UPT ;  /* 0x0000000e0500788c */ /* 0x000fc8000bf05270 */
[----:B------:R-:W-:Y:S02]  /*1bb0*/  USEL UR6, URZ, 0x1, UP0 ;  /* 0x000000013f067887 */ /* 0x000fe40008000000 */
[----:B------:R-:W-:Y:S02]  /*1bc0*/  USEL UR5, UR5, URZ, UP0 ;  /* 0x0000003f05057287 */ /* 0x000fe40008000000 */
[----:B------:R-:W-:-:S06]  /*1bd0*/  ULOP3.LUT UR6, UR40, UR6, URZ, 0x3c, !UPT ;  /* 0x0000000628067292 */ /* 0x000fcc000f8e3c3f */
[----:B------:R-:W-:-:S07]  /*1be0*/  IMAD.U32 R7, RZ, RZ, UR6 ;  /* 0x00000006ff077e24 */ /* 0x000fce000f8e00ff */
.L_x_30:
[----:B------:R-:W-:Y:S05]  /*1bf0*/  @!P0 BRA `(.L_x_24) ;  /* 0x0000000000048947 */ /* 0x000fea0003800000 */
[----:B------:R-:W-:Y:S01]  /*1c00*/  BPT.TRAP 0x1 ;  /* 0x000000040000795c */ /* 0x000fe20000300000 */
.L_x_24:
[----:B------:R-:W0:Y:S01]  /*1c10*/  S2UR UR7, SR_CgaCtaId ;  /* 0x00000000000779c3 */ /* 0x000e220000008800 */
[----:B------:R-:W-:Y:S01]  /*1c20*/  UMOV UR6, 0x400 ;  /* 0x0000040000067882 */ /* 0x000fe20000000000 */
[----:B------:R-:W-:Y:S01]  /*1c30*/  IMAD.U32 R5, RZ, RZ, UR5 ;  /* 0x00000005ff057e24 */ /* 0x000fe2000f8e00ff */
[----:B------:R-:W-:Y:S01]  /*1c40*/  SHF.L.U32 R4, R7, 0x1f, RZ ;  /* 0x0000001f07047819 */ /* 0x000fe200000006ff */
[----:B0-----:R-:W-:-:S06]  /*1c50*/  ULEA UR6, UR7, UR6, 0x18 ;  /* 0x0000000607067291 */ /* 0x001fcc000f8ec03f */
[----:B------:R-:W-:-:S04]  /*1c60*/  IMAD.U32 R6, RZ, RZ, UR6 ;  /* 0x00000006ff067e24 */ /* 0x000fc8000f8e00ff */
[----:B------:R-:W-:-:S04]  /*1c70*/  IMAD R5, R5, 0x8, R6 ;  /* 0x0000000805057824 */ /* 0x000fc800078e0206 */
[----:B------:R0:W1:Y:S01]  /*1c80*/  SYNCS.PHASECHK.TRANS64.TRYWAIT P1, [R5+URZ], R4 ;  /* 0x00000004050075a7 */ /* 0x000062000802017f */
[----:B------:R-:W-:Y:S05]  /*1c90*/  @!P0 BRA `(.L_x_25) ;  /* 0x0000000000048947 */ /* 0x000fea0003800000 */
[----:B------:R-:W-:Y:S01]  /*1ca0*/  BPT.TRAP 0x1 ;  /* 0x000000040000795c */ /* 0x000fe20000300000 */
.L_x_25:
[----:B-1----:R-:W-:Y:S05]  /*1cb0*/  @P1 BRA `(.L_x_26) ;  /* 0x0000000000081947 */ /* 0x002fea0003800000 */
[----:B------:R-:W1:Y:S02]  /*1cc0*/  SYNCS.PHASECHK.TRANS64.TRYWAIT P1, [R5+URZ], R4 ;  /* 0x00000004050075a7 */ /* 0x000e64000802017f */
[----:B-1----:R-:W-:Y:S05]  /*1cd0*/  @!P1 BRA `(.L_x_27) ;  /* 0x0000007400009947 */ /* 0x002fea0003800000 */
.L_x_26:
[----:B------:R-:W-:Y:S01]  /*1ce0*/  ULEA UR6, UR5, UR4, 0x8 ;  /* 0x0000000405067291 */ /* 0x000fe2000f8e403f */
[----:B------:R-:W-:Y:S01]  /*1cf0*/  WARPGROUP.ARRIVE ;  /* 0x00000000000079c5 */ /* 0x000fe20000000000 */
[----:B------:R-:W-:Y:S01]  /*1d00*/  UIMAD UR7, UR5, 0x300, UR45 ;  /* 0x00000300050778a4 */ /* 0x000fe2000f8e022d */
[----:B------:R-:W-:Y:S01]  /*1d10*/  UMOV UR11, 0x80000020 ;  /* 0x80000020000b7882 */ /* 0x000fe20000000000 */
[----:B------:R-:W-:Y:S02]  /*1d20*/  UMOV UR9, 0x80000020 ;  /* 0x8000002000097882 */ /* 0x000fe40000000000 */
[----:B------:R-:W-:Y:S01]  /*1d30*/  UIADD3 UR12, UR7, 0x200, URZ ;  /* 0x00000200070c7890 */ /* 0x000fe2000fffe03f */
[----:B------:R-:W-:Y:S02]  /*1d40*/  UMOV UR10, UR6 ;  /* 0x00000006000a7c82 */ /* 0x000fe40008000000 */
[----:B------:R-:W-:Y:S02]  /*1d50*/  UMOV UR8, UR7 ;  /* 0x0000000700087c82 */ /* 0x000fe40008000000 */
[----:B------:R-:W-:Y:S01]  /*1d60*/  HGMMA.64x64x16.F32 R56, gdesc[UR8], R56, gsb0 ;  /* 0x00e00000083879f0 */ /* 0x000fe20008000838 */
[----:B------:R-:W-:Y:S01]  /*1d70*/  UMOV UR9, 0x80000020 ;  /* 0x8000002000097882 */ /* 0x000fe20000000000 */
[----:B------:R-:W-:Y:S01]  /*1d80*/  UMOV UR8, UR12 ;  /* 0x0000000c00087c82 */ /* 0x000fe20008000000 */
[----:B------:R-:W-:-:S02]  /*1d90*/  WARPGROUP.DEPBAR.LE gsb0, 0x0 ;  /* 0x00008000000079c5 */ /* 0x000fc40000010000 */
[----:B------:R-:W-:-:S06]  /*1da0*/  WARPGROUP.ARRIVE ;  /* 0x00000000000079c5 */ /* 0x000fcc0000000000 */
[----:B------:R-:W-:Y:S01]  /*1db0*/  HGMMA.64x64x16.F32 R24, gdesc[UR8], R24, gsb0 ;  /* 0x00e00000081879f0 */ /* 0x000fe20008000818 */
        /* <DEDUP_REMOVED lines=15> */
[----:B------:R-:W-:Y:S01]  /*1eb0*/  BPT.TRAP 0x1 ;  /* 0x000000040000795c */ /* 0x000fe20000300000 */
.L_x_28:
[----:B------:R-:W-:-:S13]  /*1ec0*/  ISETP.NE.AND P1, PT, R22, RZ, PT ;  /* 0x000000ff1600720c */ /* 0x000fda0003f25270 */
[----:B01----:R-:W-:-:S04]  /*1ed0*/  @P1 IMAD R4, R3, 0x8, R6 ;  /* 0x0000000803041824 */ /* 0x003fc800078e0206 */
[----:B------:R-:W-:-:S05]  /*1ee0*/  @P1 VIADD R4, R4, 0x70 ;  /* 0x0000007004041836 */ /* 0x000fca0000000000 */
[----:B------:R-:W-:-:S04]  /*1ef0*/  @P1 PRMT R4, R19, 0x654, R4 ;  /* 0x0000065413041816 */ /* 0x000fc80000000004 */
[----:B------:R0:W-:Y:S01]  /*1f00*/  @P1 SYNCS.ARRIVE.TRANS64.RED.A1T0 RZ, [R4+URZ], RZ ;  /* 0x000000ff04ff19a7 */ /* 0x0001e2000810043f */
[----:B------:R-:W-:-:S13]  /*1f10*/  ISETP.GT.U32.AND P1, PT, R18, 0x1, PT ;  /* 0x000000011200780c */ /* 0x000fda0003f24070 */
[----:B0-----:R-:W-:Y:S05]  /*1f20*/  @P1 BRA `(.L_x_29) ;  /* 0x0000000000041947 */ /* 0x001fea0003800000 */
[----:B------:R-:W-:Y:S01]  /*1f30*/  BPT.TRAP 0x1 ;  /* 0x000000040000795c */ /* 0x000fe20000300000 */
.L_x_29:
[----:B------:R-:W-:Y:S01]  /*1f40*/  UIADD3 UR5, UR5, 0x1, URZ ;  /* 0x0000000105057890 */ /* 0x000fe2000fffe03f */
[C---:B------:R-:W-:Y:S01]  /*1f50*/  ISETP.GT.AND P2, PT, R0.reuse, 0x1, PT ;  /* 0x000000010000780c */ /* 0x040fe20003f44270 */
[----:B------:R-:W-:Y:S02]  /*1f60*/  VIADD R3, R3, 0x1 ;  /* 0x0000000103037836 */ /* 0x000fe40000000000 */
[----:B------:R-:W-:Y:S01]  /*1f70*/  UISETP.NE.AND UP0, UPT, UR5, 0xe, UPT ;  /* 0x0000000e0500788c */ /* 0x000fe2000bf05270 */
[----:B------:R-:W-:Y:S02]  /*1f80*/  VIADD R0, R0, 0xffffffff ;  /* 0xffffffff00007836 */ /* 0x000fe40000000000 */
[C---:B------:R-:W-:Y:S01]  /*1f90*/  ISETP.NE.AND P1, PT, R3.reuse, 0xe, PT ;  /* 0x0000000e0300780c */ /* 0x040fe20003f25270 */
[----:B------:R-:W-:Y:S02]  /*1fa0*/  USEL UR6, URZ, 0x1, UP0 ;  /* 0x000000013f067887 */ /* 0x000fe40008000000 */
[----:B------:R-:W-:Y:S01]  /*1fb0*/  USEL UR5, UR5, URZ, UP0 ;  /* 0x0000003f05057287 */ /* 0x000fe20008000000 */
[----:B------:R-:W-:-:S03]  /*1fc0*/  SEL R3, R3, RZ, P1 ;  /* 0x000000ff03037207 */ /* 0x000fc60000800000 */
[----:B------:R-:W-:Y:S01]  /*1fd0*/  LOP3.LUT R7, R7, UR6, RZ, 0x3c, !PT ;  /* 0x0000000607077c12 */ /* 0x000fe2000f8e3cff */
[----:B------:R-:W-:Y:S07]  /*1fe0*/  @P2 BRA `(.L_x_30) ;  /* 0xfffffffc00002947 */ /* 0x000fee000383ffff */
.L_x_23:
[----:B01----:R-:W0:Y:S02]  /*1ff0*/  LDC R0, c[0x0][0x28c] ;  /* 0x0000a300ff007b82 */ /* 0x003e240000000800 */
[----:B0-----:R-:W-:-:S13]  /*2000*/  ISETP.GE.AND P1, PT, R0, 0x1, PT ;  /* 0x000000010000780c */ /* 0x001fda0003f26270 */
[----:B------:R-:W-:Y:S05]  /*2010*/  @!P1 BRA `(.L_x_31) ;  /* 0x00000000004c9947 */ /* 0x000fea0003800000 */
[----:B------:R-:W-:Y:S05]  /*2020*/  @!P0 BRA `(.L_x_32) ;  /* 0x0000000000048947 */ /* 0x000fea0003800000 */
[----:B------:R-:W-:Y:S01]  /*2030*/  BPT.TRAP 0x1 ;  /* 0x000000040000795c */ /* 0x000fe20000300000 */
.L_x_32:
[----:B------:R-:W-:Y:S01]  /*2040*/  ISETP.NE.AND P0, PT, R22, RZ, PT ;  /* 0x000000ff1600720c */ /* 0x000fe20003f05270 */
[----:B------:R-:W-:Y:S01]  /*2050*/  BSSY B0, `(.L_x_33) ;  /* 0x000000d000007945 */ /* 0x000fe20003800000 */
[----:B------:R-:W-:-:S11]  /*2060*/  ISETP.GT.U32.AND P1, PT, R18, 0x1, PT ;  /* 0x000000011200780c */ /* 0x000fd60003f24070 */
[----:B------:R-:W-:Y:S05]  /*2070*/  @!P0 BRA `(.L_x_34) ;  /* 0x0000000000288947 */ /* 0x000fea0003800000 */
[----:B------:R-:W-:-:S04]  /*2080*/  UIADD3 UR6, UR44, UR41, URZ ;  /* 0x000000292c067290 */ /* 0x000fc8000fffe03f */
[----:B------:R-:W-:-:S04]  /*2090*/  USHF.R.U32.HI UR4, URZ, 0x1, UR6 ;  /* 0x000000013f047899 */ /* 0x000fc80008011606 */
[----:B------:R-:W-:-:S04]  /*20a0*/  UIMAD.WIDE.U32 UR4, UR4, -0x6db6db6d, URZ ;  /* 0x92492493040478a5 */ /* 0x000fc8000f8e003f */
[----:B------:R-:W-:-:S04]  /*20b0*/  USHF.R.U32.HI UR4, URZ, 0x2, UR5 ;  /* 0x000000023f047899 */ /* 0x000fc80008011605 */
[----:B------:R-:W-:-:S06]  /*20c0*/  UIMAD UR6, UR4, -0xe, UR6 ;  /* 0xfffffff2040678a4 */ /* 0x000fcc000f8e0206 */
[----:B------:R-:W-:-:S04]  /*20d0*/  IMAD.U32 R3, RZ, RZ, UR6 ;  /* 0x00000006ff037e24 */ /* 0x000fc8000f8e00ff */
[----:B------:R-:W-:-:S04]  /*20e0*/  IMAD R0, R3, 0x8, R6 ;  /* 0x0000000803007824 */ /* 0x000fc800078e0206 */
[----:B------:R-:W-:-:S05]  /*20f0*/  VIADD R0, R0, 0x70 ;  /* 0x0000007000007836 */ /* 0x000fca0000000000 */
[----:B------:R-:W-:-:S04]  /*2100*/  PRMT R0, R19, 0x654, R0 ;  /* 0x0000065413007816 */ /* 0x000fc80000000000 */
[----:B------:R0:W-:Y:S03]  /*2110*/  SYNCS.ARRIVE.TRANS64.RED.A1T0 RZ, [R0+URZ], RZ ;  /* 0x000000ff00ff79a7 */ /* 0x0001e6000810043f */
.L_x_34:
[----:B------:R-:W-:Y:S05]  /*2120*/  BSYNC B0 ;  /* 0x0000000000007941 */ /* 0x000fea0003800000 */
.L_x_33:
[----:B------:R-:W-:Y:S05]  /*2130*/  @P1 BRA `(.L_x_31) ;  /* 0x0000000000041947 */ /* 0x000fea0003800000 */
[----:B------:R-:W-:Y:S01]  /*2140*/  BPT.TRAP 0x1 ;  /* 0x000000040000795c */ /* 0x000fe20000300000 */
.L_x_31:
[----:B------:R-:W-:Y:S01]  /*2150*/  IMAD.SHL.U32 R102, R102, 0x40, RZ ;  /* 0x0000004066667824 */ /* 0x000fe200078e00ff */
[----:B------:R-:W-:Y:S01]  /*2160*/  UIADD3 UR41, UR43, UR41, URZ ;  /* 0x000000292b297290 */ /* 0x000fe2000fffe03f */
[----:B------:R-:W-:Y:S01]  /*2170*/  SHF.R.S32.HI R11, RZ, 0x1f, R23 ;  /* 0x0000001fff0b7819 */ /* 0x000fe20000011417 */
[----:B------:R-:W-:Y:S01]  /*2180*/  ULDC UR10, c[0x0][0x288] ;  /* 0x0000a200000a7ab9 */ /* 0x000fe20000000800 */
[----:B------:R-:W-:Y:S01]  /*2190*/  IMAD R6, R109, 0xc0, RZ ;  /* 0x000000c06d067824 */ /* 0x000fe200078e02ff */
[C---:B------:R-:W-:Y:S01]  /*21a0*/  LOP3.LUT R8, R102.reuse, 0x6, R98, 0xf8, !PT ;  /* 0x0000000666087812 */ /* 0x040fe200078ef862 */
[----:B------:R-:W-:Y:S01]  /*21b0*/  UISETP.GT.U32.AND UP0, UPT, UR41, 0xd, UPT ;  /* 0x0000000d2900788c */ /* 0x000fe2000bf04070 */
[----:B------:R-:W-:Y:S01]  /*21c0*/  ISETP.GE.AND P0, PT, R102, UR10, PT ;  /* 0x0000000a66007c0c */ /* 0x000fe2000bf06270 */
[----:B------:R-:W-:Y:S01]  /*21d0*/  ULDC UR11, c[0x0][0x284] ;  /* 0x0000a100000b7ab9 */ /* 0x000fe20000000800 */
[----:B------:R-:W-:Y:S01]  /*21e0*/  ULDC.64 UR6, c[0x0][0x5d0] ;  /* 0x0001740000067ab9 */ /* 0x000fe20000000a00 */
[--C-:B------:R-:W-:Y:S01]  /*21f0*/  SHF.R.S32.HI R9, RZ, 0x1f, R8.reuse ;  /* 0x0000001fff097819 */ /* 0x100fe20000011408 */
[----:B0-----:R-:W-:Y:S01]  /*2200*/  IMAD R0, R11, UR6, RZ ;  /* 0x000000060b007c24 */ /* 0x001fe2000f8e02ff */
[----:B------:R-:W-:Y:S01]  /*2210*/  USHF.R.U32.HI UR4, URZ, 0x1, UR41 ;  /* 0x000000013f047899 */ /* 0x000fe20008011629 */
[----:B------:R-:W-:Y:S01]  /*2220*/  ISETP.GE.OR P0, PT, R6, UR11, P0 ;  /* 0x0000000b06007c0c */ /* 0x000fe20008706670 */
[----:B------:R-:W-:Y:S01]  /*2230*/  UISETP.LT.U32.AND UP0, UPT, UR43, 0xe, UP0 ;  /* 0x0000000e2b00788c */ /* 0x000fe20008701070 */
[----:B------:R-:W-:Y:S01]  /*2240*/  IMAD.WIDE.U32 R4, R23, UR6, R8 ;  /* 0x0000000617047c25 */ /* 0x000fe2000f8e0008 */
[----:B------:R-:W-:-:S02]  /*2250*/  UISETP.GE.U32.AND UP1, UPT, UR43, 0xe, UPT ;  /* 0x0000000e2b00788c */ /* 0x000fc4000bf26070 */
[----:B------:R-:W-:Y:S01]  /*2260*/  UIMAD.WIDE.U32 UR4, UR4, -0x6db6db6d, URZ ;  /* 0x92492493040478a5 */ /* 0x000fe2000f8e003f */
[----:B------:R-:W-:Y:S01]  /*2270*/  IMAD R3, R23, UR7, R0 ;  /* 0x0000000717037c24 */ /* 0x000fe2000f8e0200 */
[----:B------:R-:W-:Y:S01]  /*2280*/  USEL UR6, URZ, 0x1, !UP0 ;  /* 0x000000013f067887 */ /* 0x000fe2000c000000 */
[----:B------:R-:W-:Y:S01]  /*2290*/  IMAD.WIDE R108, R109, 0xc0, R88 ;  /* 0x000000c06d6c7825 */ /* 0x000fe200078e0258 */
[----:B------:R-:W-:Y:S01]  /*22a0*/  ULDC.64 UR8, c[0x0][0x5c8] ;  /* 0x0001720000087ab9 */ /* 0x000fe20000000a00 */
[----:B------:R-:W-:Y:S02]  /*22b0*/  USHF.R.U32.HI UR4, URZ, 0x2, UR5 ;  /* 0x000000023f047899 */ /* 0x000fe40008011605 */
[----:B------:R-:W-:Y:S01]  /*22c0*/  IMAD R7, R109, UR8, RZ ;  /* 0x000000086d077c24 */ /* 0x000fe2000f8e02ff */
[----:B------:R-:W-:Y:S01]  /*22d0*/  ULOP3.LUT UR40, UR40, UR6, URZ, 0x3c, !UPT ;  /* 0x0000000628287292 */ /* 0x000fe2000f8e3c3f */
[----:B------:R-:W-:Y:S01]  /*22e0*/  IMAD.IADD R5, R5, 0x1, R3 ;  /* 0x0000000105057824 */ /* 0x000fe200078e0203 */
[----:B------:R-:W-:Y:S01]  /*22f0*/  UIMAD UR41, UR4, -0xe, UR41 ;  /* 0xfffffff2042978a4 */ /* 0x000fe2000f8e0229 */
[C---:B------:R-:W-:Y:S01]  /*2300*/  IMAD R7, R108.reuse, UR9, R7 ;  /* 0x000000096c077c24 */ /* 0x040fe2000f8e0207 */
[----:B------:R-:W-:Y:S01]  /*2310*/  @UP1 ULOP3.LUT UR40, UR40, 0x1, UR4, 0x78, !UPT ;  /* 0x0000000128281892 */ /* 0x000fe2000f8e7804 */
[----:B------:R-:W-:-:S04]  /*2320*/  IMAD.WIDE.U32 R112, R108, UR8, R4 ;  /* 0x000000086c707c25 */ /* 0x000fc8000f8e0004 */
[----:B------:R-:W-:Y:S01]  /*2330*/  IMAD.MOV.U32 R0, RZ, RZ, -0x1 ;  /* 0xffffffffff007424 */ /* 0x000fe200078e00ff */
[----:B------:R-:W-:Y:S06]  /*2340*/  @P0 BRA `(.L_x_35) ;  /* 0x0000004c00100947 */ /* 0x000fec0003800000 */
[----:B-----5:R-:W-:Y:S01]  /*2350*/  FSETP.NEU.AND P1, PT, R91, RZ, PT ;  /* 0x000000ff5b00720b */ /* 0x020fe20003f2d000 */
[----:B------:R-:W-:Y:S01]  /*2360*/  IMAD.IADD R4, R97, 0x1, -R102 ;  /* 0x0000000161047824 */ /* 0x000fe200078e0a66 */
[----:B------:R-:W-:Y:S01]  /*2370*/  BSSY B0, `(.L_x_35) ;  /* 0x00004c1000007945 */ /* 0x000fe20003800000 */
[----:B------:R-:W-:Y:S02]  /*2380*/  IMAD.IADD R3, R101, 0x1, -R6 ;  /* 0x0000000165037824 */ /* 0x000fe400078e0a06 */
[----:B------:R-:W-:Y:S01]  /*2390*/  IMAD.IADD R105, R113, 0x1, R7 ;  /* 0x0000000171697824 */ /* 0x000fe200078e0207 */
[----:B------:R-:W-:-:S04]  /*23a0*/  ISETP.GT.AND P6, PT, R4, RZ, PT ;  /* 0x000000ff0400720c */ /* 0x000fc80003fc4270 */
[----:B------:R-:W-:-:S03]  /*23b0*/  ISETP.GT.AND P0, PT, R3, RZ, P6 ;  /* 0x000000ff0300720c */ /* 0x000fc60003704270 */
[----:B------:R-:W-:Y:S10]  /*23c0*/  @!P1 BRA `(.L_x_36) ;  /* 0x0000003400809947 */ /* 0x000ff40003800000 */
[----:B------:R-:W0:Y:S01]  /*23d0*/  LDC.64 R14, c[0x0][0x5b8] ;  /* 0x00016e00ff0e7b82 */ /* 0x000e220000000a00 */
[----:B------:R-:W-:-:S07]  /*23e0*/  ULDC.64 UR4, c[0x0][0x5c0] ;  /* 0x0001700000047ab9 */ /* 0x000fce0000000a00 */
[----:B------:R-:W1:Y:S08]  /*23f0*/  LDC.64 R106, c[0x0][0x5b0] ;  /* 0x00016c00ff6a7b82 */ /* 0x000e700000000a00 */
[----:B------:R-:W2:Y:S01]  /*2400*/  LDC.64 R12, c[0x0][0x5a8] ;  /* 0x00016a00ff0c7b82 */ /* 0x000ea20000000a00 */
[-C--:B0-----:R-:W-:Y:S02]  /*2410*/  IMAD R6, R11, R14.reuse, RZ ;  /* 0x0000000e0b067224 */ /* 0x081fe400078e02ff */
[----:B------:R-:W-:-:S04]  /*2420*/  IMAD.WIDE.U32 R20, R23, R14, R8 ;  /* 0x0000000e17147225 */ /* 0x000fc800078e0008 */
[----:B------:R-:W-:Y:S02]  /*2430*/  IMAD R115, R23, R15, R6 ;  /* 0x0000000f17737224 */ /* 0x000fe400078e0206 */
[-C--:B-1----:R-:W-:Y:S02]  /*2440*/  IMAD R5, R109, R106.reuse, RZ ;  /* 0x0000006a6d057224 */ /* 0x082fe400078e02ff */
[----:B------:R-:W-:Y:S02]  /*2450*/  IMAD.IADD R103, R21, 0x1, R115 ;  /* 0x0000000115677824 */ /* 0x000fe400078e0273 */
[----:B------:R-:W-:Y:S02]  /*2460*/  IMAD.MOV.U32 R102, RZ, RZ, R20 ;  /* 0x000000ffff667224 */ /* 0x000fe400078e0014 */
[C---:B------:R-:W-:Y:S02]  /*2470*/  IMAD R119, R108.reuse, R107, R5 ;  /* 0x0000006b6c777224 */ /* 0x040fe400078e0205 */
[----:B------:R-:W-:-:S04]  /*2480*/  IMAD.WIDE.U32 R6, R108, R106, R102 ;  /* 0x0000006a6c067225 */ /* 0x000fc800078e0066 */
[----:B------:R-:W-:Y:S01]  /*2490*/  IMAD.IADD R5, R7, 0x1, R119 ;  /* 0x0000000107057824 */ /* 0x000fe200078e0277 */
[----:B--2---:R-:W-:-:S04]  /*24a0*/  LEA R10, P1, R6, R12, 0x1 ;  /* 0x0000000c060a7211 */ /* 0x004fc800078208ff */
[----:B------:R-:W-:-:S05]  /*24b0*/  LEA.HI.X R11, R6, R13, R5, 0x1, P1 ;  /* 0x0000000d060b7211 */ /* 0x000fca00008f0c05 */
[----:B------:R-:W2:Y:S01]  /*24c0*/  @P0 LDG.E.LTC128B.U16 R5, desc[UR38][R10.64] ;  /* 0x000000260a050981 */ /* 0x000ea2000c1e1520 */
[----:B------:R-:W-:Y:S01]  /*24d0*/  ISETP.GT.AND P4, PT, R4, 0x1, PT ;  /* 0x000000010400780c */ /* 0x000fe20003f84270 */
[----:B------:R-:W-:Y:S01]  /*24e0*/  IMAD.WIDE.U32 R6, R108, R106, R8 ;  /* 0x0000006a6c067225 */ /* 0x000fe200078e0008 */
[----:B------:R-:W-:Y:S01]  /*24f0*/  BSSY B1, `(.L_x_37) ;  /* 0x0000013000017945 */ /* 0x000fe20003800000 */
[----:B------:R-:W-:Y:S02]  /*2500*/  SHF.L.U64.HI R113, R106, 0x3, R107 ;  /* 0x000000036a717819 */ /* 0x000fe4000001026b */
[----:B------:R-:W-:Y:S01]  /*2510*/  IMAD.IADD R7, R119, 0x1, R7 ;  /* 0x0000000177077824 */ /* 0x000fe200078e0207 */
[----:B------:R-:W-:Y:S01]  /*2520*/  P2R R118, PR, RZ, 0x10 ;  /* 0x00000010ff767803 */ /* 0x000fe20000000000 */
[----:B------:R-:W-:-:S04]  /*2530*/  IMAD.WIDE.U32 R110, R23, R14, R6 ;  /* 0x0000000e176e7225 */ /* 0x000fc800078e0006 */
[----:B------:R-:W-:Y:S01]  /*2540*/  IMAD.IADD R7, R115, 0x1, R111 ;  /* 0x0000000173077824 */ /* 0x000fe200078e026f */
[----:B------:R-:W-:-:S04]  /*2550*/  LEA R6, P2, R110, R12, 0x1 ;  /* 0x0000000c6e067211 */ /* 0x000fc800078408ff */
[----:B------:R-:W-:Y:S01]  /*2560*/  LEA.HI.X R7, R110, R13, R7, 0x1, P2 ;  /* 0x0000000d6e077211 */ /* 0x000fe200010f0c07 */
[----:B--2---:R-:W-:-:S05]  /*2570*/  HADD2.F32 R104, -RZ, R5.H0_H0 ;  /* 0x20000005ff687230 */ /* 0x004fca0000004100 */
[----:B------:R-:W-:Y:S01]  /*2580*/  FMUL R15, R104, R91 ;  /* 0x0000005b680f7220 */ /* 0x000fe20000400000 */
[----:B------:R-:W-:-:S03]  /*2590*/  LEA R104, P1, R112, UR4, 0x1 ;  /* 0x0000000470687c11 */ /* 0x000fc6000f8208ff */
[----:B------:R-:W-:Y:S01]  /*25a0*/  FFMA R15, R56, R90, R15 ;  /* 0x0000005a380f7223 */ /* 0x000fe2000000000f */
[----:B------:R-:W-:Y:S01]  /*25b0*/  LEA.HI.X R105, R112, UR5, R105, 0x1, P1 ;  /* 0x0000000570697c11 */ /* 0x000fe200088f0c69 */
[----:B------:R-:W-:Y:S01]  /*25c0*/  IMAD.SHL.U32 R112, R106, 0x8, RZ ;  /* 0x000000086a707824 */ /* 0x000fe200078e00ff */
[----:B------:R-:W-:Y:S02]  /*25d0*/  ISETP.GT.AND P1, PT, R3, RZ, P4 ;  /* 0x000000ff0300720c */ /* 0x000fe40002724270 */
[----:B------:R-:W-:-:S05]  /*25e0*/  F2FP.F16.F32.PACK_AB R15, RZ, R15 ;  /* 0x0000000fff0f723e */ /* 0x000fca00000000ff */
[----:B------:R0:W-:Y:S06]  /*25f0*/  @P0 STG.E.U16 desc[UR38][R104.64], R15 ;  /* 0x0000000f68000986 */ /* 0x0001ec000c101526 */
[----:B------:R-:W-:Y:S05]  /*2600*/  @!P1 BRA `(.L_x_38) ;  /* 0x0000000000049947 */ /* 0x000fea0003800000 */
[----:B------:R1:W5:Y:S02]  /*2610*/  LDG.E.LTC128B.U16 R5, desc[UR38][R6.64+0x2] ;  /* 0x0000022606057981 */ /* 0x000364000c1e1520 */
.L_x_38:
[----:B------:R-:W-:Y:S05]  /*2620*/  BSYNC B1 ;  /* 0x0000000000017941 */ /* 0x000fea0003800000 */
.L_x_37:
[----:B-----5:R-:W-:Y:S01]  /*2630*/  HADD2.F32 R10, -RZ, R5.H0_H0 ;  /* 0x20000005ff0a7230 */ /* 0x020fe20000004100 */
[----:B------:R-:W-:Y:S01]  /*2640*/  ISETP.GT.AND P0, PT, R3, 0x8, P6 ;  /* 0x000000080300780c */ /* 0x000fe20003704270 */
[----:B------:R-:W-:Y:S01]  /*2650*/  IMAD.WIDE.U32 R116, R108, R106, R112 ;  /* 0x0000006a6c747225 */ /* 0x000fe200078e0070 */
[----:B0-----:R-:W-:-:S03]  /*2660*/  PRMT R15, R5, 0x7610, R15 ;  /* 0x00007610050f7816 */ /* 0x001fc6000000000f */
[----:B------:R-:W-:Y:S01]  /*2670*/  FMUL R10, R10, R91 ;  /* 0x0000005b0a0a7220 */ /* 0x000fe20000400000 */
[----:B------:R-:W-:Y:S01]  /*2680*/  IMAD.IADD R119, R119, 0x1, R117 ;  /* 0x0000000177777824 */ /* 0x000fe200078e0275 */
[----:B------:R-:W-:Y:S02]  /*2690*/  IADD3 R11, P2, R20, R116, RZ ;  /* 0x00000074140b7210 */ /* 0x000fe40007f5e0ff */
[----:B------:R-:W-:-:S03]  /*26a0*/  FFMA R57, R57, R90, R10 ;  /* 0x0000005a39397223 */ /* 0x000fc6000000000a */
[----:B------:R-:W-:Y:S01]  /*26b0*/  IMAD.X R56, R119, 0x1, R103, P2 ;  /* 0x0000000177387824 */ /* 0x000fe200010e0667 */
[C---:B------:R-:W-:Y:S02]  /*26c0*/  LEA R10, P2, R11.reuse, R12, 0x1 ;  /* 0x0000000c0b0a7211 */ /* 0x040fe400078408ff */
[----:B------:R-:W-:Y:S02]  /*26d0*/  F2FP.F16.F32.PACK_AB R57, RZ, R57 ;  /* 0x00000039ff39723e */ /* 0x000fe400000000ff */
[----:B------:R-:W-:Y:S01]  /*26e0*/  LEA.HI.X R11, R11, R13, R56, 0x1, P2 ;  /* 0x0000000d0b0b7211 */ /* 0x000fe200010f0c38 */
[----:B------:R-:W-:Y:S01]  /*26f0*/  @P1 IMAD.MOV.U32 R56, RZ, RZ, R104 ;  /* 0x000000ffff381224 */ /* 0x000fe200078e0068 */
[----:B------:R-:W-:Y:S01]  /*2700*/  PRMT R111, R57, 0x7610, R111 ;  /* 0x00007610396f7816 */ /* 0x000fe2000000006f */
[----:B------:R-:W-:-:S05]  /*2710*/  @P1 IMAD.MOV.U32 R57, RZ, RZ, R105 ;  /* 0x000000ffff391224 */ /* 0x000fca00078e0069 */
[----:B------:R0:W-:Y:S04]  /*2720*/  @P1 STG.E.U16 desc[UR38][R56.64+0x2], R111 ;  /* 0x0000026f38001986 */ /* 0x0001e8000c101526 */
[----:B------:R-:W2:Y:S01]  /*2730*/  @P0 LDG.E.LTC128B.U16 R15, desc[UR38][R10.64] ;  /* 0x000000260a0f0981 */ /* 0x000ea2000c1e1520 */
[----:B------:R-:W-:Y:S01]  /*2740*/  IADD3 R116, P1, R8, R116, RZ ;  /* 0x0000007408747210 */ /* 0x000fe20007f3e0ff */
[----:B------:R-:W-:Y:S01]  /*2750*/  BSSY B1, `(.L_x_39) ;  /* 0x0000012000017945 */ /* 0x000fe20003800000 */
[----:B------:R-:W-:-:S03]  /*2760*/  SHF.L.U64.HI R121, R92, 0x1, R95 ;  /* 0x000000015c797819 */ /* 0x000fc6000001025f */
[----:B------:R-:W-:Y:S01]  /*2770*/  IMAD.X R117, R9, 0x1, R119, P1 ;  /* 0x0000000109757824 */ /* 0x000fe200008e0677 */
[----:B------:R-:W-:Y:S01]  /*2780*/  ISETP.GT.AND P1, PT, R3, 0x8, P4 ;  /* 0x000000080300780c */ /* 0x000fe20002724270 */
[----:B------:R-:W-:Y:S02]  /*2790*/  IMAD.SHL.U32 R119, R92, 0x2, RZ ;  /* 0x000000025c777824 */ /* 0x000fe400078e00ff */
[----:B------:R-:W-:-:S04]  /*27a0*/  IMAD.WIDE.U32 R116, R23, R14, R116 ;  /* 0x0000000e17747225 */ /* 0x000fc800078e0074 */
[----:B0-----:R-:W-:Y:S01]  /*27b0*/  IMAD.IADD R57, R115, 0x1, R117 ;  /* 0x0000000173397824 */ /* 0x001fe200078e0275 */
[----:B------:R-:W-:-:S04]  /*27c0*/  LEA R56, P3, R116, R12, 0x1 ;  /* 0x0000000c74387211 */ /* 0x000fc800078608ff */
[----:B------:R-:W-:Y:S01]  /*27d0*/  LEA.HI.X R57, R116, R13, R57, 0x1, P3 ;  /* 0x0000000d74397211 */ /* 0x000fe200018f0c39 */
[----:B--2---:R-:W-:-:S05]  /*27e0*/  HADD2.F32 R110, -RZ, R15.H0_H0 ;  /* 0x2000000fff6e7230 */ /* 0x004fca0000004100 */
[----:B------:R-:W-:Y:S01]  /*27f0*/  FMUL R5, R110, R91 ;  /* 0x0000005b6e057220 */ /* 0x000fe20000400000 */
[----:B------:R-:W-:-:S03]  /*2800*/  IADD3 R110, P2, R119, R104, RZ ;  /* 0x00000068776e7210 */ /* 0x000fc60007f5e0ff */
[----:B------:R-:W-:Y:S02]  /*2810*/  FFMA R5, R58, R90, R5 ;  /* 0x0000005a3a057223 */ /* 0x000fe40000000005 */
[----:B------:R-:W-:-:S03]  /*2820*/  IMAD.X R111, R121, 0x1, R105, P2 ;  /* 0x00000001796f7824 */ /* 0x000fc600010e0669 */
[----:B------:R-:W-:-:S05]  /*2830*/  F2FP.F16.F32.PACK_AB R5, RZ, R5 ;  /* 0x00000005ff05723e */ /* 0x000fca00000000ff */
[----:B------:R0:W-:Y:S01]  /*2840*/  @P0 STG.E.U16 desc[UR38][R110.64], R5 ;  /* 0x000000056e000986 */ /* 0x0001e2000c101526 */
[----:B------:R-:W-:Y:S05]  /*2850*/  @!P1 BRA `(.L_x_40) ;  /* 0x0000000000049947 */ /* 0x000fea0003800000 */
[----:B------:R2:W5:Y:S02]  /*2860*/  LDG.E.LTC128B.U16 R15, desc[UR38][R56.64+0x2] ;  /* 0x00000226380f7981 */ /* 0x000564000c1e1520 */
.L_x_40:
[----:B------:R-:W-:Y:S05]  /*2870*/  BSYNC B1 ;  /* 0x0000000000017941 */ /* 0x000fea0003800000 */
.L_x_39:
[----:B-----5:R-:W-:Y:S01]  /*2880*/  HADD2.F32 R10, -RZ, R15.H0_H0 ;  /* 0x2000000fff0a7230 */ /* 0x020fe20000004100 */
[----:B------:R-:W-:Y:S01]  /*2890*/  ISETP.GT.AND P4, PT, R4, 0x8, PT ;  /* 0x000000080400780c */ /* 0x000fe20003f84270 */
[----:B------:R-:W-:Y:S01]  /*28a0*/  IMAD.MOV.U32 R58, RZ, RZ, R110 ;  /* 0x000000ffff3a7224 */ /* 0x000fe200078e006e */
[----:B------:R-:W-:Y:S01]  /*28b0*/  BSSY B1, `(.L_x_41) ;  /* 0x000000b000017945 */ /* 0x000fe20003800000 */
[----:B------:R-:W-:Y:S01]  /*28c0*/  PRMT R116, R15, 0x7610, R116 ;  /* 0x000076100f747816 */ /* 0x000fe20000000074 */
[----:B------:R-:W-:Y:S01]  /*28d0*/  FMUL R10, R10, R91 ;  /* 0x0000005b0a0a7220 */ /* 0x000fe20000400000 */
[----:B------:R-:W-:Y:S02]  /*28e0*/  ISETP.GT.AND P0, PT, R3, RZ, P4 ;  /* 0x000000ff0300720c */ /* 0x000fe40002704270 */
[----:B------:R-:W-:Y:S01]  /*28f0*/  P2R R117, PR, RZ, 0x10 ;  /* 0x00000010ff757803 */ /* 0x000fe20000000000 */
[----:B------:R-:W-:Y:S01]  /*2900*/  FFMA R10, R59, R90, R10 ;  /* 0x0000005a3b0a7223 */ /* 0x000fe2000000000a */
[----:B------:R-:W-:-:S04]  /*2910*/  IMAD.MOV.U32 R59, RZ, RZ, R111 ;  /* 0x000000ffff3b7224 */ /* 0x000fc800078e006f */
[----:B------:R-:W-:-:S05]  /*2920*/  F2FP.F16.F32.PACK_AB R10, RZ, R10 ;  /* 0x0000000aff0a723e */ /* 0x000fca00000000ff */
[----:B------:R3:W-:Y:S01]  /*2930*/  @P1 STG.E.U16 desc[UR38][R58.64+0x2], R10 ;  /* 0x0000020a3a001986 */ /* 0x0007e2000c101526 */
[----:B------:R-:W-:Y:S05]  /*2940*/  @!P0 BRA `(.L_x_42) ;  /* 0x0000000000048947 */ /* 0x000fea0003800000 */
[----:B------:R4:W5:Y:S02]  /*2950*/  LDG.E.LTC128B.U16 R116, desc[UR38][R6.64+0x10] ;  /* 0x0000102606747981 */ /* 0x000964000c1e1520 */
.L_x_42:
[----:B------:R-:W-:Y:S05]  /*2960*/  BSYNC B1 ;  /* 0x0000000000017941 */ /* 0x000fea0003800000 */
.L_x_41:
[----:B---3-5:R-:W-:Y:S01]  /*2970*/  HADD2.F32 R10, -RZ, R116.H0_H0 ;  /* 0x20000074ff0a7230 */ /* 0x028fe20000004100 */
[C---:B0-----:R-:W-:Y:S01]  /*2980*/  SHF.L.U64.HI R5, R93.reuse, 0x1, R94 ;  /* 0x000000015d057819 */ /* 0x041fe2000001025e */
[----:B------:R-:W-:Y:S01]  /*2990*/  IMAD.SHL.U32 R15, R93, 0x2, RZ ;  /* 0x000000025d0f7824 */ /* 0x000fe200078e00ff */
[----:B------:R-:W-:Y:S01]  /*29a0*/  ISETP.GT.AND P3, PT, R4, 0x9, PT ;  /* 0x000000090400780c */ /* 0x000fe20003f64270 */
[----:B------:R-:W-:Y:S01]  /*29b0*/  BSSY B1, `(.L_x_43) ;  /* 0x000000b000017945 */ /* 0x000fe20003800000 */
[----:B------:R-:W-:Y:S02]  /*29c0*/  FMUL R11, R10, R91 ;  /* 0x0000005b0a0b7220 */ /* 0x000fe40000400000 */
[----:B------:R-:W-:Y:S02]  /*29d0*/  IADD3 R10, P1, P2, R15, R104, R119 ;  /* 0x000000680f0a7210 */ /* 0x000fe40007a3e077 */
[----:B------:R-:W-:Y:S01]  /*29e0*/  FFMA R60, R60, R90, R11 ;  /* 0x0000005a3c3c7223 */ /* 0x000fe2000000000b */
[----:B------:R-:W-:-:S02]  /*29f0*/  P2R R119, PR, RZ, 0x8 ;  /* 0x00000008ff777803 */ /* 0x000fc40000000000 */
[----:B------:R-:W-:Y:S02]  /*2a00*/  IADD3.X R11, R5, R105, R121, P1, P2 ;  /* 0x00000069050b7210 */ /* 0x000fe40000fe4479 */
[----:B------:R-:W-:Y:S02]  /*2a10*/  F2FP.F16.F32.PACK_AB R60, RZ, R60 ;  /* 0x0000003cff3c723e */ /* 0x000fe400000000ff */
[----:B------:R-:W-:-:S03]  /*2a20*/  ISETP.GT.AND P1, PT, R3, RZ, P3 ;  /* 0x000000ff0300720c */ /* 0x000fc60001f24270 */
[----:B------:R0:W-:Y:S10]  /*2a30*/  @P0 STG.E.U16 desc[UR38][R104.64+0x10], R60 ;  /* 0x0000103c68000986 */ /* 0x0001f4000c101526 */
[----:B------:R-:W-:Y:S05]  /*2a40*/  @!P1 BRA `(.L_x_44) ;  /* 0x0000000000049947 */ /* 0x000fea0003800000 */
[----:B------:R3:W5:Y:S02]  /*2a50*/  LDG.E.LTC128B.U16 R116, desc[UR38][R6.64+0x12] ;  /* 0x0000122606747981 */ /* 0x000764000c1e1520 */
.L_x_44:
[----:B------:R-:W-:Y:S05]  /*2a60*/  BSYNC B1 ;  /* 0x0000000000017941 */ /* 0x000fea0003800000 */
.L_x_43:
[----:B0----5:R-:W-:Y:S01]  /*2a70*/  HADD2.F32 R60, -RZ, R116.H0_H0 ;  /* 0x20000074ff3c7230 */ /* 0x021fe20000004100 */
[----:B------:R-:W-:Y:S01]  /*2a80*/  ISETP.GT.AND P0, PT, R3, 0x8, P4 ;  /* 0x000000080300780c */ /* 0x000fe20002704270 */
[----:B------:R-:W-:Y:S03]  /*2a90*/  BSSY B1, `(.L_x_45) ;  /* 0x000000a000017945 */ /* 0x000fe60003800000 */
[----:B------:R-:W-:-:S04]  /*2aa0*/  FMUL R60, R60, R91 ;  /* 0x0000005b3c3c7220 */ /* 0x000fc80000400000 */
[----:B------:R-:W-:Y:S01]  /*2ab0*/  FFMA R60, R61, R90, R60 ;  /* 0x0000005a3d3c7223 */ /* 0x000fe2000000003c */
[----:B------:R-:W-:-:S04]  /*2ac0*/  @P1 IMAD.MOV.U32 R61, RZ, RZ, R105 ;  /* 0x000000ffff3d1224 */ /* 0x000fc800078e0069 */
[----:B------:R-:W-:-:S04]  /*2ad0*/  F2FP.F16.F32.PACK_AB R60, RZ, R60 ;  /* 0x0000003cff3c723e */ /* 0x000fc800000000ff */
[----:B------:R-:W-:Y:S01]  /*2ae0*/  PRMT R120, R60, 0x7610, R120 ;  /* 0x000076103c787816 */ /* 0x000fe20000000078 */
[----:B------:R-:W-:-:S05]  /*2af0*/  @P1 IMAD.MOV.U32 R60, RZ, RZ, R104 ;  /* 0x000000ffff3c1224 */ /* 0x000fca00078e0068 */
[----:B------:R0:W-:Y:S01]  /*2b00*/  @P1 STG.E.U16 desc[UR38][R60.64+0x12], R120 ;  /* 0x000012783c001986 */ /* 0x0001e2000c101526 */
[----:B------:R-:W-:Y:S05]  /*2b10*/  @!P0 BRA `(.L_x_46) ;  /* 0x0000000000048947 */ /* 0x000fea0003800000 */
[----:B------:R0:W5:Y:S02]  /*2b20*/  LDG.E.LTC128B.U16 R116, desc[UR38][R56.64+0x10] ;  /* 0x0000102638747981 */ /* 0x000164000c1e1520 */
.L_x_46:
[----:B------:R-:W-:Y:S05]  /*2b30*/  BSYNC B1 ;  /* 0x0000000000017941 */ /* 0x000fea0003800000 */
.L_x_45:
[----:B0----5:R-:W-:Y:S01]  /*2b40*/  HADD2.F32 R60, -RZ, R116.H0_H0 ;  /* 0x20000074ff3c7230 */ /* 0x021fe20000004100 */
[----:B------:R-:W-:Y:S01]  /*2b50*/  ISETP.GT.AND P1, PT, R3, 0x8, P3 ;  /* 0x000000080300780c */ /* 0x000fe20001f24270 */
[----:B------:R-:W-:Y:S03]  /*2b60*/  BSSY B1, `(.L_x_47) ;  /* 0x0000007000017945 */ /* 0x000fe60003800000 */
[----:B------:R-:W-:-:S04]  /*2b70*/  FMUL R61, R60, R91 ;  /* 0x0000005b3c3d7220 */ /* 0x000fc80000400000 */
[----:B------:R-:W-:-:S05]  /*2b80*/  FFMA R61, R62, R90, R61 ;  /* 0x0000005a3e3d7223 */ /* 0x000fca000000003d */
[----:B------:R-:W-:-:S05]  /*2b90*/  F2FP.F16.F32.PACK_AB R61, RZ, R61 ;  /* 0x0000003dff3d723e */ /* 0x000fca00000000ff */
[----:B------:R0:W-:Y:S01]  /*2ba0*/  @P0 STG.E.U16 desc[UR38][R58.64+0x10], R61 ;  /* 0x0000103d3a000986 */ /* 0x0001e2000c101526 */
[----:B------:R-:W-:Y:S05]  /*2bb0*/  @!P1 BRA `(.L_x_48) ;  /* 0x0000000000049947 */ /* 0x000fea0003800000 */
[----:B------:R0:W5:Y:S02]  /*2bc0*/  LDG.E.LTC128B.U16 R116, desc[UR38][R56.64+0x12] ;  /* 0x0000122638747981 */ /* 0x000164000c1e1520 */
.L_x_48:
[----:B------:R-:W-:Y:S05]  /*2bd0*/  BSYNC B1 ;  /* 0x0000000000017941 */ /* 0x000fea0003800000 */
.L_x_47:
[----:B-----5:R-:W-:Y:S01]  /*2be0*/  HADD2.F32 R60, -RZ, R116.H0_H0 ;  /* 0x20000074ff3c7230 */ /* 0x020fe20000004100 */
[----:B------:R-:W-:Y:S01]  /*2bf0*/  IADD3 R123, P0, R108, 0x80, RZ ;  /* 0x000000806c7b7810 */ /* 0x000fe20007f1e0ff */
[----:B------:R-:W-:Y:S01]  /*2c00*/  BSSY B1, `(.L_x_49) ;  /* 0x000000b000017945 */ /* 0x000fe20003800000 */
[----:B------:R-:W-:Y:S02]  /*2c10*/  ISETP.GT.AND P2, PT, R4, 0x10, PT ;  /* 0x000000100400780c */ /* 0x000fe40003f44270 */
[----:B------:R-:W-:Y:S01]  /*2c20*/  FMUL R60, R60, R91 ;  /* 0x0000005b3c3c7220 */ /* 0x000fe20000400000 */
[----:B------:R-:W-:Y:S01]  /*2c30*/  IMAD.X R109, RZ, RZ, R109, P0 ;  /* 0x000000ffff6d7224 */ /* 0x000fe200000e066d */
[----:B------:R-:W-:Y:S02]  /*2c40*/  ISETP.GT.AND P0, PT, R3, RZ, P2 ;  /* 0x000000ff0300720c */ /* 0x000fe40001704270 */
[----:B------:R-:W-:Y:S01]  /*2c50*/  FFMA R60, R63, R90, R60 ;  /* 0x0000005a3f3c7223 */ /* 0x000fe2000000003c */
[----:B------:R-:W-:-:S04]  /*2c60*/  P2R R120, PR, RZ, 0x4 ;  /* 0x00000004ff787803 */ /* 0x000fc80000000000 */
[----:B------:R-:W-:-:S05]  /*2c70*/  F2FP.F16.F32.PACK_AB R60, RZ, R60 ;  /* 0x0000003cff3c723e */ /* 0x000fca00000000ff */
[----:B------:R0:W-:Y:S01]  /*2c80*/  @P1 STG.E.U16 desc[UR38][R58.64+0x12], R60 ;  /* 0x0000123c3a001986 */ /* 0x0001e2000c101526 */
[----:B------:R-:W-:Y:S05]  /*2c90*/  @!P0 BRA `(.L_x_50) ;  /* 0x0000000000048947 */ /* 0x000fea0003800000 */
[----:B------:R0:W5:Y:S02]  /*2ca0*/  LDG.E.LTC128B.U16 R116, desc[UR38][R6.64+0x20] ;  /* 0x0000202606747981 */ /* 0x000164000c1e1520 */
.L_x_50:
[----:B------:R-:W-:Y:S05]  /*2cb0*/  BSYNC B1 ;  /* 0x0000000000017941 */ /* 0x000fea0003800000 */
.L_x_49:
[----:B0----5:R-:W-:Y:S01]  /*2cc0*/  HADD2.F32 R60, -RZ, R116.H0_H0 ;  /* 0x20000074ff3c7230 */ /* 0x021fe20000004100 */
[----:B------:R-:W-:Y:S01]  /*2cd0*/  ISETP.GT.AND P1, PT, R4, 0x11, PT ;  /* 0x000000110400780c */ /* 0x000fe20003f24270 */
[-C--:B------:R-:W-:Y:S01]  /*2ce0*/  IMAD.WIDE.U32 R62, R123, R106.reuse, R8 ;  /* 0x0000006a7b3e7225 */ /* 0x080fe200078e0008 */
[----:B------:R-:W-:Y:S03]  /*2cf0*/  BSSY B1, `(.L_x_51) ;  /* 0x0000021000017945 */ /* 0x000fe60003800000 */
[----:B------:R-:W-:Y:S01]  /*2d00*/  FMUL R21, R60, R91 ;  /* 0x0000005b3c157220 */ /* 0x000fe20000400000 */
[----:B------:R-:W-:-:S03]  /*2d10*/  IMAD R60, R109, R106, RZ ;  /* 0x0000006a6d3c7224 */ /* 0x000fc600078e02ff */
[----:B------:R-:W-:Y:S01]  /*2d20*/  FFMA R21, R64, R90, R21 ;  /* 0x0000005a40157223 */ /* 0x000fe20000000015 */
[C---:B------:R-:W-:Y:S02]  /*2d30*/  IMAD R121, R123.reuse, R107, R60 ;  /* 0x0000006b7b797224 */ /* 0x040fe400078e023c */
[----:B------:R-:W-:Y:S02]  /*2d40*/  IMAD.WIDE.U32 R60, R123, R106, R102 ;  /* 0x0000006a7b3c7225 */ /* 0x000fe400078e0066 */
[----:B------:R-:W-:Y:S02]  /*2d50*/  F2FP.F16.F32.PACK_AB R21, RZ, R21 ;  /* 0x00000015ff15723e */ /* 0x000fe400000000ff */
[----:B------:R-:W-:Y:S02]  /*2d60*/  IMAD.IADD R63, R121, 0x1, R63 ;  /* 0x00000001793f7824 */ /* 0x000fe400078e023f */
[----:B------:R-:W-:Y:S01]  /*2d70*/  PRMT R107, R21, 0x7610, R107 ;  /* 0x00007610156b7816 */ /* 0x000fe2000000006b */
[----:B------:R-:W-:-:S02]  /*2d80*/  IMAD.IADD R21, R61, 0x1, R121 ;  /* 0x000000013d157824 */ /* 0x000fc400078e0279 */
[----:B------:R-:W-:Y:S02]  /*2d90*/  IMAD.WIDE.U32 R108, R23, R14, R62 ;  /* 0x0000000e176c7225 */ /* 0x000fe400078e003e */
[----:B------:R0:W-:Y:S01]  /*2da0*/  @P0 STG.E.U16 desc[UR38][R104.64+0x20], R107 ;  /* 0x0000206b68000986 */ /* 0x0001e2000c101526 */
[----:B------:R-:W-:-:S04]  /*2db0*/  LEA R62, P0, R60, R12, 0x1 ;  /* 0x0000000c3c3e7211 */ /* 0x000fc800078008ff */
[----:B------:R-:W-:Y:S01]  /*2dc0*/  LEA.HI.X R63, R60, R13, R21, 0x1, P0 ;  /* 0x0000000d3c3f7211 */ /* 0x000fe200000f0c15 */
[----:B------:R-:W-:Y:S01]  /*2dd0*/  IMAD.IADD R21, R115, 0x1, R109 ;  /* 0x0000000173157824 */ /* 0x000fe200078e026d */
[----:B------:R-:W-:-:S04]  /*2de0*/  LEA R60, P0, R108, R12, 0x1 ;  /* 0x0000000c6c3c7211 */ /* 0x000fc800078008ff */
[----:B------:R-:W-:Y:S01]  /*2df0*/  LEA.HI.X R61, R108, R13, R21, 0x1, P0 ;  /* 0x0000000d6c3d7211 */ /* 0x000fe200000f0c15 */
[----:B0-----:R-:W-:-:S04]  /*2e00*/  IMAD.WIDE.U32 R106, R123, R106, R112 ;  /* 0x0000006a7b6a7225 */ /* 0x001fc800078e0070 */
[----:B------:R-:W-:Y:S01]  /*2e10*/  IMAD.IADD R121, R121, 0x1, R107 ;  /* 0x0000000179797824 */ /* 0x000fe200078e026b */
[----:B------:R-:W-:-:S05]  /*2e20*/  IADD3 R64, P0, R20, R106, RZ ;  /* 0x0000006a14407210 */ /* 0x000fca0007f1e0ff */
[----:B------:R-:W-:Y:S01]  /*2e30*/  IMAD.X R102, R121, 0x1, R103, P0 ;  /* 0x0000000179667824 */ /* 0x000fe200000e0667 */
[----:B------:R-:W-:-:S05]  /*2e40*/  IADD3 R20, P0, R8, R106, RZ ;  /* 0x0000006a08147210 */ /* 0x000fca0007f1e0ff */
[----:B------:R-:W-:Y:S01]  /*2e50*/  IMAD.X R21, R9, 0x1, R121, P0 ;  /* 0x0000000109157824 */ /* 0x000fe200000e0679 */
[----:B------:R-:W-:Y:S01]  /*2e60*/  LEA R8, P0, R64, R12, 0x1 ;  /* 0x0000000c40087211 */ /* 0x000fe200078008ff */
[----:B------:R-:W-:-:S03]  /*2e70*/  IMAD.WIDE.U32 R20, R23, R14, R20 ;  /* 0x0000000e17147225 */ /* 0x000fc600078e0014 */
[----:B------:R-:W-:Y:S02]  /*2e80*/  LEA.HI.X R9, R64, R13, R102, 0x1, P0 ;  /* 0x0000000d40097211 */ /* 0x000fe400000f0c66 */
[----:B------:R-:W-:Y:S01]  /*2e90*/  P2R R23, PR, RZ, 0x2 ;  /* 0x00000002ff177803 */ /* 0x000fe20000000000 */
[----:B------:R-:W-:Y:S01]  /*2ea0*/  IMAD.IADD R115, R115, 0x1, R21 ;  /* 0x0000000173737824 */ /* 0x000fe200078e0215 */
[----:B------:R-:W-:-:S04]  /*2eb0*/  LEA R12, P0, R20, R12, 0x1 ;  /* 0x0000000c140c7211 */ /* 0x000fc800078008ff */
[----:B------:R-:W-:Y:S02]  /*2ec0*/  LEA.HI.X R13, R20, R13, R115, 0x1, P0 ;  /* 0x0000000d140d7211 */ /* 0x000fe400000f0c73 */
[----:B------:R-:W-:-:S13]  /*2ed0*/  ISETP.GT.AND P0, PT, R3, RZ, P1 ;  /* 0x000000ff0300720c */ /* 0x000fda0000f04270 */
[----:B------:R-:W-:Y:S05]  /*2ee0*/  @!P0 BRA `(.L_x_52) ;  /* 0x0000000000048947 */ /* 0x000fea0003800000 */
[----:B------:R0:W5:Y:S02]  /*2ef0*/  LDG.E.LTC128B.U16 R116, desc[UR38][R6.64+0x22] ;  /* 0x0000222606747981 */ /* 0x000164000c1e1520 */
.L_x_52:
[----:B------:R-:W-:Y:S05]  /*2f00*/  BSYNC B1 ;  /* 0x0000000000017941 */ /* 0x000fea0003800000 */
.L_x_51:
[----:B-----5:R-:W-:Y:S01]  /*2f10*/  HADD2.F32 R14, -RZ, R116.H0_H0 ;  /* 0x20000074ff0e7230 */ /* 0x020fe20000004100 */
[----:B------:R-:W-:Y:S01]  /*2f20*/  BSSY B1, `(.L_x_53) ;  /* 0x000000a000017945 */ /* 0x000fe20003800000 */
[----:B------:R-:W-:Y:S02]  /*2f30*/  @P0 IMAD.MOV.U32 R20, RZ, RZ, R104 ;  /* 0x000000ffff140224 */ /* 0x000fe400078e0068 */
[----:B------:R-:W-:Y:S02]  /*2f40*/  @P0 IMAD.MOV.U32 R21, RZ, RZ, R105 ;  /* 0x000000ffff150224 */ /* 0x000fe400078e0069 */
[----:B------:R-:W-:-:S04]  /*2f50*/  FMUL R14, R14, R91 ;  /* 0x0000005b0e0e7220 */ /* 0x000fc80000400000 */
[----:B------:R-:W-:-:S05]  /*2f60*/  FFMA R14, R65, R90, R14 ;  /* 0x0000005a410e7223 */ /* 0x000fca000000000e */
[----:B------:R-:W-:-:S05]  /*2f70*/  F2FP.F16.F32.PACK_AB R14, RZ, R14 ;  /* 0x0000000eff0e723e */ /* 0x000fca00000000ff */
[----:B------:R0:W-:Y:S01]  /*2f80*/  @P0 STG.E.U16 desc[UR38][R20.64+0x22], R14 ;  /* 0x0000220e14000986 */ /* 0x0001e2000c101526 */
[----:B------:R-:W-:-:S13]  /*2f90*/  ISETP.GT.AND P0, PT, R3, 0x8, P2 ;  /* 0x000000080300780c */ /* 0x000fda0001704270 */
[----:B0-----:R-:W-:Y:S05]  /*2fa0*/  @!P0 BRA `(.L_x_54) ;  /* 0x0000000000048947 */ /* 0x001fea0003800000 */
[----:B------:R0:W5:Y:S02]  /*2fb0*/  LDG.E.LTC128B.U16 R116, desc[UR38][R56.64+0x20] ;  /* 0x0000202638747981 */ /* 0x000164000c1e1520 */
.L_x_54:
[----:B------:R-:W-:Y:S05]  /*2fc0*/  BSYNC B1 ;  /* 0x0000000000017941 */ /* 0x000fea0003800000 */
.L_x_53:
[----:B-----5:R-:W-:Y:S01]  /*2fd0*/  HADD2.F32 R14, -RZ, R116.H0_H0 ;  /* 0x20000074ff0e7230 */ /* 0x020fe20000004100 */
[----:B------:R-:W-:Y:S04]  /*2fe0*/  BSSY B1, `(.L_x_55) ;  /* 0x0000008000017945 */ /* 0x000fe80003800000 */
[----:B------:R-:W-:-:S04]  /*2ff0*/  FMUL R21, R14, R91 ;  /* 0x0000005b0e157220 */ /* 0x000fc80000400000 */
[----:B------:R-:W-:-:S05]  /*3000*/  FFMA R21, R66, R90, R21 ;  /* 0x0000005a42157223 */ /* 0x000fca0000000015 */
[----:B------:R-:W-:-:S05]  /*3010*/  F2FP.F16.F32.PACK_AB R21, RZ, R21 ;  /* 0x00000015ff15723e */ /* 0x000fca00000000ff */
[----:B------:R0:W-:Y:S01]  /*3020*/  @P0 STG.E.U16 desc[UR38][R58.64+0x20], R21 ;  /* 0x000020153a000986 */ /* 0x0001e2000c101526 */
[----:B------:R-:W-:-:S13]  /*3030*/  ISETP.GT.AND P0, PT, R3, 0x8, P1 ;  /* 0x000000080300780c */ /* 0x000fda0000f04270 */
[----:B0-----:R-:W-:Y:S05]  /*3040*/  @!P0 BRA `(.L_x_56) ;  /* 0x0000000000048947 */ /* 0x001fea0003800000 */
[----:B------:R0:W5:Y:S02]  /*3050*/  LDG.E.LTC128B.U16 R116, desc[UR38][R56.64+0x22] ;  /* 0x0000222638747981 */ /* 0x000164000c1e1520 */
.L_x_56:
[----:B------:R-:W-:Y:S05]  /*3060*/  BSYNC B1 ;  /* 0x0000000000017941 */ /* 0x000fea0003800000 */
.L_x_55:
[----:B-----5:R-:W-:Y:S01]  /*3070*/  HADD2.F32 R14, -RZ, R116.H0_H0 ;  /* 0x20000074ff0e7230 */ /* 0x020fe20000004100 */
[----:B------:R-:W-:Y:S01]  /*3080*/  ISETP.GT.AND P2, PT, R4, 0x18, PT ;  /* 0x000000180400780c */ /* 0x000fe20003f44270 */
[----:B------:R-:W-:Y:S03]  /*3090*/  BSSY B1, `(.L_x_57) ;  /* 0x0000009000017945 */ /* 0x000fe60003800000 */
[----:B------:R-:W-:Y:S01]  /*30a0*/  FMUL R14, R14, R91 ;  /* 0x0000005b0e0e7220 */ /* 0x000fe20000400000 */
[----:B------:R-:W-:-:S03]  /*30b0*/  P2R R102, PR, RZ, 0x4 ;  /* 0x00000004ff667803 */ /* 0x000fc60000000000 */
[----:B------:R-:W-:-:S05]  /*30c0*/  FFMA R14, R67, R90, R14 ;  /* 0x0000005a430e7223 */ /* 0x000fca000000000e */
[----:B------:R-:W-:-:S05]  /*30d0*/  F2FP.F16.F32.PACK_AB R14, RZ, R14 ;  /* 0x0000000eff0e723e */ /* 0x000fca00000000ff */
[----:B------:R0:W-:Y:S01]  /*30e0*/  @P0 STG.E.U16 desc[UR38][R58.64+0x22], R14 ;  /* 0x0000220e3a000986 */ /* 0x0001e2000c101526 */
[----:B------:R-:W-:-:S13]  /*30f0*/  ISETP.GT.AND P0, PT, R3, RZ, P2 ;  /* 0x000000ff0300720c */ /* 0x000fda0001704270 */
[----:B0-----:R-:W-:Y:S05]  /*3100*/  @!P0 BRA `(.L_x_58) ;  /* 0x0000000000048947 */ /* 0x001fea0003800000 */
[----:B------:R0:W5:Y:S02]  /*3110*/  LDG.E.LTC128B.U16 R116, desc[UR38][R6.64+0x30] ;  /* 0x0000302606747981 */ /* 0x000164000c1e1520 */
.L_x_58:
[----:B------:R-:W-:Y:S05]  /*3120*/  BSYNC B1 ;  /* 0x0000000000017941 */ /* 0x000fea0003800000 */
.L_x_57:
[----:B-----5:R-:W-:Y:S01]  /*3130*/  HADD2.F32 R14, -RZ, R116.H0_H0 ;  /* 0x20000074ff0e7230 */ /* 0x020fe20000004100 */
[----:B------:R-:W-:Y:S01]  /*3140*/  ISETP.GT.AND P1, PT, R4, 0x19, PT ;  /* 0x000000190400780c */ /* 0x000fe20003f24270 */
[----:B------:R-:W-:Y:S01]  /*3150*/  @P0 IMAD.MOV.U32 R20, RZ, RZ, R104 ;  /* 0x000000ffff140224 */ /* 0x000fe200078e0068 */
[----:B------:R-:W-:Y:S02]  /*3160*/  BSSY B1, `(.L_x_59) ;  /* 0x000000b000017945 */ /* 0x000fe40003800000 */
[----:B------:R-:W-:-:S04]  /*3170*/  FMUL R21, R14, R91 ;  /* 0x0000005b0e157220 */ /* 0x000fc80000400000 */
[----:B------:R-:W-:Y:S01]  /*3180*/  FFMA R21, R68, R90, R21 ;  /* 0x0000005a44157223 */ /* 0x000fe20000000015 */
[----:B------:R-:W-:-:S04]  /*3190*/  P2R R68, PR, RZ, 0x2 ;  /* 0x00000002ff447803 */ /* 0x000fc80000000000 */
[----:B------:R-:W-:-:S04]  /*31a0*/  F2FP.F16.F32.PACK_AB R21, RZ, R21 ;  /* 0x00000015ff15723e */ /* 0x000fc800000000ff */
[----:B------:R-:W-:Y:S01]  /*31b0*/  PRMT R14, R21, 0x7610, R14 ;  /* 0x00007610150e7816 */ /* 0x000fe2000000000e */
[----:B------:R-:W-:-:S05]  /*31c0*/  @P0 IMAD.MOV.U32 R21, RZ, RZ, R105 ;  /* 0x000000ffff150224 */ /* 0x000fca00078e0069 */
[----:B------:R0:W-:Y:S01]  /*31d0*/  @P0 STG.E.U16 desc[UR38][R20.64+0x30], R14 ;  /* 0x0000300e14000986 */ /* 0x0001e2000c101526 */
[----:B------:R-:W-:-:S13]  /*31e0*/  ISETP.GT.AND P0, PT, R3, RZ, P1 ;  /* 0x000000ff0300720c */ /* 0x000fda0000f04270 */
[----:B0-----:R-:W-:Y:S05]  /*31f0*/  @!P0 BRA `(.L_x_60) ;  /* 0x0000000000048947 */ /* 0x001fea0003800000 */
[----:B------:R0:W5:Y:S02]  /*3200*/  LDG.E.LTC128B.U16 R116, desc[UR38][R6.64+0x32] ;  /* 0x0000322606747981 */ /* 0x000164000c1e1520 */
.L_x_60:
[----:B------:R-:W-:Y:S05]  /*3210*/  BSYNC B1 ;  /* 0x0000000000017941 */ /* 0x000fea0003800000 */
.L_x_59:
        /* <DEDUP_REMOVED lines=11> */
.L_x_62:
[----:B------:R-:W-:Y:S05]  /*32d0*/  BSYNC B1 ;  /* 0x0000000000017941 */ /* 0x000fea0003800000 */
.L_x_61:
        /* <DEDUP_REMOVED lines=9> */
.L_x_64:
[----:B------:R-:W-:Y:S05]  /*3370*/  BSYNC B1 ;  /* 0x0000000000017941 */ /* 0x000fea0003800000 */
.L_x_63:
        /* <DEDUP_REMOVED lines=11> */
.L_x_66:
[----:B------:R-:W-:Y:S05]  /*3430*/  BSYNC B1 ;  /* 0x0000000000017941 */ /* 0x000fea0003800000 */
.L_x_65:
[----:B-----5:R-:W-:Y:S01]  /*3440*/  HADD2.F32 R14, -RZ, R116.H0_H0 ;  /* 0x20000074ff0e7230 */ /* 0x020fe20000004100 */
[----:B------:R-:W-:Y:S01]  /*3450*/  ISETP.GT.AND P1, PT, R4, 0x21, PT ;  /* 0x000000210400780c */ /* 0x000fe20003f24270 */
[----:B------:R-:W-:Y:S01]  /*3460*/  @P0 IMAD.MOV.U32 R20, RZ, RZ, R104 ;  /* 0x000000ffff140224 */ /* 0x000fe200078e0068 */
[----:B------:R-:W-:Y:S02]  /*3470*/  BSSY B1, `(.L_x_67) ;  /* 0x000000b000017945 */ /* 0x000fe40003800000 */
[----:B------:R-:W-:Y:S01]  /*3480*/  FMUL R21, R14, R91 ;  /* 0x0000005b0e157220 */ /* 0x000fe20000400000 */
[----:B------:R-:W-:-:S03]  /*3490*/  P2R R70, PR, RZ, 0x2 ;  /* 0x00000002ff467803 */ /* 0x000fc60000000000 */
[----:B------:R-:W-:-:S05]  /*34a0*/  FFMA R21, R72, R90, R21 ;  /* 0x0000005a48157223 */ /* 0x000fca0000000015 */
[----:B------:R-:W-:-:S04]  /*34b0*/  F2FP.F16.F32.PACK_AB R21, RZ, R21 ;  /* 0x00000015ff15723e */ /* 0x000fc800000000ff */
[----:B------:R-:W-:Y:S01]  /*34c0*/  PRMT R14, R21, 0x7610, R14 ;  /* 0x00007610150e7816 */ /* 0x000fe2000000000e */
[----:B------:R-:W-:-:S05]  /*34d0*/  @P0 IMAD.MOV.U32 R21, RZ, RZ, R105 ;  /* 0x000000ffff150224 */ /* 0x000fca00078e0069 */
[----:B------:R0:W-:Y:S01]  /*34e0*/  @P0 STG.E.U16 desc[UR38][R20.64+0x40], R14 ;  /* 0x0000400e14000986 */ /* 0x0001e2000c101526 */
[----:B------:R-:W-:-:S13]  /*34f0*/  ISETP.GT.AND P0, PT, R3, RZ, P1 ;  /* 0x000000ff0300720c */ /* 0x000fda0000f04270 */
[----:B0-----:R-:W-:Y:S05]  /*3500*/  @!P0 BRA `(.L_x_68) ;  /* 0x0000000000048947 */ /* 0x001fea0003800000 */
[----:B------:R0:W5:Y:S02]  /*3510*/  LDG.E.LTC128B.U16 R116, desc[UR38][R6.64+0x42] ;  /* 0x0000422606747981 */ /* 0x000164000c1e1520 */
.L_x_68:
[----:B------:R-:W-:Y:S05]  /*3520*/  BSYNC B1 ;  /* 0x0000000000017941 */ /* 0x000fea0003800000 */
.L_x_67:
        /* <DEDUP_REMOVED lines=11> */
.L_x_70:
[----:B------:R-:W-:Y:S05]  /*35e0*/  BSYNC B1 ;  /* 0x0000000000017941 */ /* 0x000fea0003800000 */
.L_x_69:
        /* <DEDUP_REMOVED lines=9> */
.L_x_72:
[----:B------:R-:W-:Y:S05]  /*3680*/  BSYNC B1 ;  /* 0x0000000000017941 */ /* 0x000fea0003800000 */
.L_x_71:
        /* <DEDUP_REMOVED lines=11> */
.L_x_74:
[----:B------:R-:W-:Y:S05]  /*3740*/  BSYNC B1 ;  /* 0x0000000000017941 */ /* 0x000fea0003800000 */
.L_x_73:
[----:B-----5:R-:W-:Y:S01]  /*3750*/  HADD2.F32 R14, -RZ, R116.H0_H0 ;  /* 0x20000074ff0e7230 */ /* 0x020fe20000004100 */
[----:B------:R-:W-:Y:S01]  /*3760*/  ISETP.GT.AND P5, PT, R4, 0x29, PT ;  /* 0x000000290400780c */ /* 0x000fe20003fa4270 */
[----:B------:R-:W-:Y:S01]  /*3770*/  @P0 IMAD.MOV.U32 R20, RZ, RZ, R104 ;  /* 0x000000ffff140224 */ /* 0x000fe200078e0068 */
[----:B------:R-:W-:Y:S02]  /*3780*/  BSSY B1, `(.L_x_75) ;  /* 0x000000b000017945 */ /* 0x000fe40003800000 */
[----:B------:R-:W-:-:S04]  /*3790*/  FMUL R21, R14, R91 ;  /* 0x0000005b0e157220 */ /* 0x000fc80000400000 */
[----:B------:R-:W-:-:S05]  /*37a0*/  FFMA R21, R76, R90, R21 ;  /* 0x0000005a4c157223 */ /* 0x000fca0000000015 */
[----:B------:R-:W-:-:S04]  /*37b0*/  F2FP.F16.F32.PACK_AB R21, RZ, R21 ;  /* 0x00000015ff15723e */ /* 0x000fc800000000ff */
[----:B------:R-:W-:Y:S01]  /*37c0*/  PRMT R14, R21, 0x7610, R14 ;  /* 0x00007610150e7816 */ /* 0x000fe2000000000e */
[----:B------:R-:W-:-:S05]  /*37d0*/  @P0 IMAD.MOV.U32 R21, RZ, RZ, R105 ;  /* 0x000000ffff150224 */ /* 0x000fca00078e0069 */
[----:B------:R1:W-:Y:S01]  /*37e0*/  @P0 STG.E.U16 desc[UR38][R20.64+0x50], R14 ;  /* 0x0000500e14000986 */ /* 0x0003e2000c101526 */
[----:B------:R-:W-:Y:S02]  /*37f0*/  ISETP.GT.AND P0, PT, R3, RZ, P5 ;  /* 0x000000ff0300720c */ /* 0x000fe40002f04270 */
[----:B-1----:R-:W-:-:S11]  /*3800*/  P2R R14, PR, RZ, 0x20 ;  /* 0x00000020ff0e7803 */ /* 0x002fd60000000000 */
[----:B------:R-:W-:Y:S05]  /*3810*/  @!P0 BRA `(.L_x_76) ;  /* 0x0000000000048947 */ /* 0x000fea0003800000 */
[----:B------:R1:W5:Y:S02]  /*3820*/  LDG.E.LTC128B.U16 R116, desc[UR38][R6.64+0x52] ;  /* 0x0000522606747981 */ /* 0x000364000c1e1520 */
.L_x_76:
[----:B------:R-:W-:Y:S05]  /*3830*/  BSYNC B1 ;  /* 0x0000000000017941 */ /* 0x000fea0003800000 */
.L_x_75:
        /* <DEDUP_REMOVED lines=11> */
.L_x_78:
[----:B------:R-:W-:Y:S05]  /*38f0*/  BSYNC B1 ;  /* 0x0000000000017941 */ /* 0x000fea0003800000 */
.L_x_77:
        /* <DEDUP_REMOVED lines=9> */
.L_x_80:
[----:B------:R-:W-:Y:S05]  /*3990*/  BSYNC B1 ;  /* 0x0000000000017941 */ /* 0x000fea0003800000 */
.L_x_79:
[----:B-----5:R-:W-:Y:S01]  /*39a0*/  HADD2.F32 R14, -RZ, R116.H0_H0 ;  /* 0x20000074ff0e7230 */ /* 0x020fe20000004100 */
[----:B------:R-:W-:Y:S01]  /*39b0*/  ISETP.GT.AND P3, PT, R4, 0x30, PT ;  /* 0x000000300400780c */ /* 0x000fe20003f64270 */
[----:B------:R-:W-:Y:S03]  /*39c0*/  BSSY B1, `(.L_x_81) ;  /* 0x0000008000017945 */ /* 0x000fe60003800000 */
[----:B------:R-:W-:-:S04]  /*39d0*/  FMUL R14, R14, R91 ;  /* 0x0000005b0e0e7220 */ /* 0x000fc80000400000 */
[----:B------:R-:W-:-:S05]  /*39e0*/  FFMA R14, R79, R90, R14 ;  /* 0x0000005a4f0e7223 */ /* 0x000fca000000000e */
[----:B------:R-:W-:-:S05]  /*39f0*/  F2FP.F16.F32.PACK_AB R14, RZ, R14 ;  /* 0x0000000eff0e723e */ /* 0x000fca00000000ff */
[----:B------:R0:W-:Y:S01]  /*3a00*/  @P0 STG.E.U16 desc[UR38][R58.64+0x52], R14 ;  /* 0x0000520e3a000986 */ /* 0x0001e2000c101526 */
[----:B------:R-:W-:-:S13]  /*3a10*/  ISETP.GT.AND P0, PT, R3, RZ, P3 ;  /* 0x000000ff0300720c */ /* 0x000fda0001f04270 */
[----:B0-----:R-:W-:Y:S05]  /*3a20*/  @!P0 BRA `(.L_x_82) ;  /* 0x0000000000048947 */ /* 0x001fea0003800000 */
[----:B------:R0:W5:Y:S02]  /*3a30*/  LDG.E.LTC128B.U16 R116, desc[UR38][R6.64+0x60] ;  /* 0x0000602606747981 */ /* 0x000164000c1e1520 */
.L_x_82:
[----:B------:R-:W-:Y:S05]  /*3a40*/  BSYNC B1 ;  /* 0x0000000000017941 */ /* 0x000fea0003800000 */
.L_x_81:
        /* <DEDUP_REMOVED lines=13> */
.L_x_84:
[----:B------:R-:W-:Y:S05]  /*3b20*/  BSYNC B1 ;  /* 0x0000000000017941 */ /* 0x000fea0003800000 */
.L_x_83:
        /* <DEDUP_REMOVED lines=11> */
.L_x_86:
[----:B------:R-:W-:Y:S05]  /*3be0*/  BSYNC B1 ;  /* 0x0000000000017941 */ /* 0x000fea0003800000 */
.L_x_85:
        /* <DEDUP_REMOVED lines=9> */
.L_x_88:
[----:B------:R-:W-:Y:S05]  /*3c80*/  BSYNC B1 ;  /* 0x0000000000017941 */ /* 0x000fea0003800000 */
.L_x_87:
        /* <DEDUP_REMOVED lines=10> */
.L_x_90:
[----:B------:R-:W-:Y:S05]  /*3d30*/  BSYNC B1 ;  /* 0x0000000000017941 */ /* 0x000fea0003800000 */
.L_x_89:
        /* <DEDUP_REMOVED lines=8> */
[----:B------:R-:W-:-:S05]  /*3dc0*/  IADD3 R20, P0, R15, R110, RZ ;  /* 0x0000006e0f147210 */ /* 0x000fca0007f1e0ff */
[----:B-1----:R-:W-:Y:S01]  /*3dd0*/  IMAD.X R21, R5, 0x1, R111, P0 ;  /* 0x0000000105157824 */ /* 0x002fe200000e066f */
[----:B------:R-:W-:-:S05]  /*3de0*/  IADD3 R64, P0, R15, R110, RZ ;  /* 0x0000006e0f407210 */ /* 0x000fca0007f1e0ff */
[----:B------:R-:W-:Y:S01]  /*3df0*/  IMAD.X R65, R5, 0x1, R111, P0 ;  /* 0x0000000105417824 */ /* 0x000fe200000e066f */
[----:B------:R-:W-:-:S05]  /*3e00*/  IADD3 R14, P0, R15, R104, RZ ;  /* 0x000000680f0e7210 */ /* 0x000fca0007f1e0ff */
[----:B------:R-:W-:Y:S01]  /*3e10*/  IMAD.X R15, R5, 0x1, R105, P0 ;  /* 0x00000001050f7824 */ /* 0x000fe200000e0669 */
[----:B------:R-:W-:-:S04]  /*3e20*/  ISETP.GT.AND P0, PT, R4, 0x39, PT ;  /* 0x000000390400780c */ /* 0x000fc80003f04270 */
[----:B------:R-:W-:-:S13]  /*3e30*/  ISETP.GT.AND P4, PT, R3, RZ, P0 ;  /* 0x000000ff0300720c */ /* 0x000fda0000784270 */
[----:B------:R-:W-:Y:S05]  /*3e40*/  @!P4 BRA `(.L_x_92) ;  /* 0x000000000004c947 */ /* 0x000fea0003800000 */
[----:B------:R1:W5:Y:S02]  /*3e50*/  LDG.E.LTC128B.U16 R116, desc[UR38][R6.64+0x72] ;  /* 0x0000722606747981 */ /* 0x000364000c1e1520 */
.L_x_92:
[----:B------:R-:W-:Y:S05]  /*3e60*/  BSYNC B1 ;  /* 0x0000000000017941 */ /* 0x000fea0003800000 */
.L_x_91:
        /* <DEDUP_REMOVED lines=9> */
.L_x_94:
[----:B------:R-:W-:Y:S05]  /*3f00*/  BSYNC B1 ;  /* 0x0000000000017941 */ /* 0x000fea0003800000 */
.L_x_93:
        /* <DEDUP_REMOVED lines=9> */
.L_x_96:
[----:B------:R-:W-:Y:S05]  /*3fa0*/  BSYNC B1 ;  /* 0x0000000000017941 */ /* 0x000fea0003800000 */
.L_x_95:
[----:B-----5:R-:W-:-:S05]  /*3fb0*/  HADD2.F32 R4, -RZ, R116.H0_H0 ;  /* 0x20000074ff047230 */ /* 0x020fca0000004100 */
[----:B------:R-:W-:-:S04]  /*3fc0*/  FMUL R4, R4, R91 ;  /* 0x0000005b04047220 */ /* 0x000fc80000400000 */
[----:B------:R-:W-:-:S05]  /*3fd0*/  FFMA R4, R87, R90, R4 ;  /* 0x0000005a57047223 */ /* 0x000fca0000000004 */
[----:B------:R-:W-:-:S04]  /*3fe0*/  F2FP.F16.F32.PACK_AB R4, RZ, R4 ;  /* 0x00000004ff04723e */ /* 0x000fc800000000ff */
[----:B-1-34-:R-:W-:-:S05]  /*3ff0*/  PRMT R6, R4, 0x7610, R6 ;  /* 0x0000761004067816 */ /* 0x01afca0000000006 */
[----:B------:R1:W-:Y:S01]  /*4000*/  @P4 STG.E.U16 desc[UR38][R58.64+0x72], R6 ;  /* 0x000072063a004986 */ /* 0x0003e2000c101526 */
[----:B------:R-:W-:-:S13]  /*4010*/  ISETP.GT.AND P4, PT, R3, 0x80, P6 ;  /* 0x000000800300780c */ /* 0x000fda0003784270 */
[----:B------:R-:W3:Y:S01]  /*4020*/  @P4 LDG.E.LTC128B.U16 R116, desc[UR38][R62.64] ;  /* 0x000000263e744981 */ /* 0x000ee2000c1e1520 */
[----:B------:R-:W-:Y:S01]  /*4030*/  BSSY B1, `(.L_x_97) ;  /* 0x000000a000017945 */ /* 0x000fe20003800000 */
[----:B---3--:R-:W-:-:S05]  /*4040*/  HADD2.F32 R4, -RZ, R116.H0_H0 ;  /* 0x20000074ff047230 */ /* 0x008fca0000004100 */
[----:B------:R-:W-:-:S04]  /*4050*/  FMUL R5, R4, R91 ;  /* 0x0000005b04057220 */ /* 0x000fc80000400000 */
[----:B------:R-:W-:-:S05]  /*4060*/  FFMA R5, R24, R90, R5 ;  /* 0x0000005a18057223 */ /* 0x000fca0000000005 */
[----:B------:R-:W-:-:S05]  /*4070*/  F2FP.F16.F32.PACK_AB R5, RZ, R5 ;  /* 0x00000005ff05723e */ /* 0x000fca00000000ff */
[----:B------:R1:W-:Y:S01]  /*4080*/  @P4 STG.E.U16 desc[UR38][R14.64], R5 ;  /* 0x000000050e004986 */ /* 0x0003e2000c101526 */
[----:B------:R-:W-:-:S04]  /*4090*/  ISETP.NE.AND P4, PT, R118, RZ, PT ;  /* 0x000000ff7600720c */ /* 0x000fc80003f85270 */
[----:B------:R-:W-:-:S13]  /*40a0*/  ISETP.GT.AND P4, PT, R3, 0x80, P4 ;  /* 0x000000800300780c */ /* 0x000fda0002784270 */
[----:B-1----:R-:W-:Y:S05]  /*40b0*/  @!P4 BRA `(.L_x_98) ;  /* 0x000000000004c947 */ /* 0x002fea0003800000 */
[----:B------:R1:W5:Y:S02]  /*40c0*/  LDG.E.LTC128B.U16 R116, desc[UR38][R60.64+0x2] ;  /* 0x000002263c747981 */ /* 0x000364000c1e1520 */
.L_x_98:
[----:B------:R-:W-:Y:S05]  /*40d0*/  BSYNC B1 ;  /* 0x0000000000017941 */ /* 0x000fea0003800000 */
.L_x_97:
[----:B-----5:R-:W-:Y:S01]  /*40e0*/  HADD2.F32 R4, -RZ, R116.H0_H0 ;  /* 0x20000074ff047230 */ /* 0x020fe20000004100 */
[----:B------:R-:W-:Y:S01]  /*40f0*/  ISETP.GT.AND P6, PT, R3, 0x88, P6 ;  /* 0x000000880300780c */ /* 0x000fe200037c4270 */
        /* <DEDUP_REMOVED lines=8> */
[----:B------:R-:W-:Y:S05]  /*4180*/  @!P6 BRA `(.L_x_100) ;  /* 0x000000000004e947 */ /* 0x000fea0003800000 */
[----:B------:R4:W5:Y:S02]  /*4190*/  LDG.E.LTC128B.U16 R116, desc[UR38][R8.64] ;  /* 0x0000002608747981 */ /* 0x000964000c1e1520 */
.L_x_100:
[----:B------:R-:W-:Y:S05]  /*41a0*/  BSYNC B1 ;  /* 0x0000000000017941 */ /* 0x000fea0003800000 */
.L_x_99:
[----:B---3-5:R-:W-:Y:S01]  /*41b0*/  HADD2.F32 R4, -RZ, R116.H0_H0 ;  /* 0x20000074ff047230 */ /* 0x028fe20000004100 */
[----:B------:R-:W-:Y:S01]  /*41c0*/  ISETP.NE.AND P4, PT, R118, RZ, PT ;  /* 0x000000ff7600720c */ /* 0x000fe20003f85270 */
[----:B------:R-:W-:Y:S03]  /*41d0*/  BSSY B1, `(.L_x_101) ;  /* 0x0000008000017945 */ /* 0x000fe60003800000 */
[----:B------:R-:W-:Y:S01]  /*41e0*/  FMUL R5, R4, R91 ;  /* 0x0000005b04057220 */ /* 0x000fe20000400000 */
[----:B------:R-:W-:-:S03]  /*41f0*/  ISETP.GT.AND P4, PT, R3, 0x88, P4 ;  /* 0x000000880300780c */ /* 0x000fc60002784270 */
[----:B------:R-:W-:-:S05]  /*4200*/  FFMA R5, R26, R90, R5 ;  /* 0x0000005a1a057223 */ /* 0x000fca0000000005 */
[----:B------:R-:W-:-:S05]  /*4210*/  F2FP.F16.F32.PACK_AB R5, RZ, R5 ;  /* 0x00000005ff05723e */ /* 0x000fca00000000ff */
[----:B------:R3:W-:Y:S01]  /*4220*/  @P6 STG.E.U16 desc[UR38][R20.64], R5 ;  /* 0x0000000514006986 */ /* 0x0007e2000c101526 */
[----:B------:R-:W-:Y:S05]  /*4230*/  @!P4 BRA `(.L_x_102) ;  /* 0x000000000004c947 */ /* 0x000fea0003800000 */
[----:B------:R0:W5:Y:S02]  /*4240*/  LDG.E.LTC128B.U16 R116, desc[UR38][R12.64+0x2] ;  /* 0x000002260c747981 */ /* 0x000164000c1e1520 */
.L_x_102:
[----:B------:R-:W-:Y:S05]  /*4250*/  BSYNC B1 ;  /* 0x0000000000017941 */ /* 0x000fea0003800000 */
.L_x_101:
[----:B-----5:R-:W-:Y:S01]  /*4260*/  HADD2.F32 R4, -RZ, R116.H0_H0 ;  /* 0x20000074ff047230 */ /* 0x020fe20000004100 */
[----:B------:R-:W-:Y:S01]  /*4270*/  ISETP.NE.AND P6, PT, R117, RZ, PT ;  /* 0x000000ff7500720c */ /* 0x000fe20003fc5270 */
[----:B------:R-:W-:Y:S03]  /*4280*/  BSSY B1, `(.L_x_103) ;  /* 0x0000008000017945 */ /* 0x000fe60003800000 */
[----:B------:R-:W-:-:S04]  /*4290*/  FMUL R4, R4, R91 ;  /* 0x0000005b04047220 */ /* 0x000fc80000400000 */
[----:B------:R-:W-:-:S05]  /*42a0*/  FFMA R4, R27, R90, R4 ;  /* 0x0000005a1b047223 */ /* 0x000fca0000000004 */
[----:B------:R-:W-:-:S05]  /*42b0*/  F2FP.F16.F32.PACK_AB R4, RZ, R4 ;  /* 0x00000004ff04723e */ /* 0x000fca00000000ff */
[----:B------:R0:W-:Y:S01]  /*42c0*/  @P4 STG.E.U16 desc[UR38][R64.64+0x2], R4 ;  /* 0x0000020440004986 */ /* 0x0001e2000c101526 */
[----:B------:R-:W-:-:S13]  /*42d0*/  ISETP.GT.AND P4, PT, R3, 0x80, P6 ;  /* 0x000000800300780c */ /* 0x000fda0003784270 */
[----:B0-----:R-:W-:Y:S05]  /*42e0*/  @!P4 BRA `(.L_x_104) ;  /* 0x000000000004c947 */ /* 0x001fea0003800000 */
[----:B------:R0:W5:Y:S02]  /*42f0*/  LDG.E.LTC128B.U16 R116, desc[UR38][R60.64+0x10] ;  /* 0x000010263c747981 */ /* 0x000164000c1e1520 */
.L_x_104:
[----:B------:R-:W-:Y:S05]  /*4300*/  BSYNC B1 ;  /* 0x0000000000017941 */ /* 0x000fea0003800000 */
.L_x_103:
[----:B-----5:R-:W-:Y:S01]  /*4310*/  HADD2.F32 R4, -RZ, R116.H0_H0 ;  /* 0x20000074ff047230 */ /* 0x020fe20000004100 */
[----:B------:R-:W-:Y:S01]  /*4320*/  ISETP.NE.AND P6, PT, R119, RZ, PT ;  /* 0x000000ff7700720c */ /* 0x000fe20003fc5270 */
[----:B------:R-:W-:Y:S03]  /*4330*/  BSSY B1, `(.L_x_105) ;  /* 0x000000b000017945 */ /* 0x000fe60003800000 */
[----:B---3--:R-:W-:Y:S01]  /*4340*/  FMUL R5, R4, R91 ;  /* 0x0000005b04057220 */ /* 0x008fe20000400000 */
[----:B------:R-:W-:-:S03]  /*4350*/  @P4 IMAD.MOV.U32 R4, RZ, RZ, R14 ;  /* 0x000000ffff044224 */ /* 0x000fc600078e000e */
[----:B------:R-:W-:-:S05]  /*4360*/  FFMA R5, R28, R90, R5 ;  /* 0x0000005a1c057223 */ /* 0x000fca0000000005 */
[----:B------:R-:W-:-:S04]  /*4370*/  F2FP.F16.F32.PACK_AB R5, RZ, R5 ;  /* 0x00000005ff05723e */ /* 0x000fc800000000ff */
[----:B------:R-:W-:Y:S01]  /*4380*/  PRMT R6, R5, 0x7610, R6 ;  /* 0x0000761005067816 */ /* 0x000fe20000000006 */
[----:B------:R-:W-:-:S05]  /*4390*/  @P4 IMAD.MOV.U32 R5, RZ, RZ, R15 ;  /* 0x000000ffff054224 */ /* 0x000fca00078e000f */
[----:B------:R3:W-:Y:S01]  /*43a0*/  @P4 STG.E.U16 desc[UR38][R4.64+0x10], R6 ;  /* 0x0000100604004986 */ /* 0x0007e2000c101526 */
[----:B------:R-:W-:-:S13]  /*43b0*/  ISETP.GT.AND P4, PT, R3, 0x80, P6 ;  /* 0x000000800300780c */ /* 0x000fda0003784270 */
[----:B---3--:R-:W-:Y:S05]  /*43c0*/  @!P4 BRA `(.L_x_106) ;  /* 0x000000000004c947 */ /* 0x008fea0003800000 */
[----:B------:R3:W5:Y:S02]  /*43d0*/  LDG.E.LTC128B.U16 R116, desc[UR38][R60.64+0x12] ;  /* 0x000012263c747981 */ /* 0x000764000c1e1520 */
.L_x_106:
[----:B------:R-:W-:Y:S05]  /*43e0*/  BSYNC B1 ;  /* 0x0000000000017941 */ /* 0x000fea0003800000 */
.L_x_105:
[----:B-----5:R-:W-:Y:S01]  /*43f0*/  HADD2.F32 R4, -RZ, R116.H0_H0 ;  /* 0x20000074ff047230 */ /* 0x020fe20000004100 */
[----:B------:R-:W-:Y:S01]  /*4400*/  BSSY B1, `(.L_x_107) ;  /* 0x000000c000017945 */ /* 0x000fe20003800000 */
[----:B------:R-:W-:-:S03]  /*4410*/  @P4 IMAD.MOV.U32 R5, RZ, RZ, R15 ;  /* 0x000000ffff054224 */ /* 0x000fc600078e000f */
[----:B------:R-:W-:-:S04]  /*4420*/  FMUL R4, R4, R91 ;  /* 0x0000005b04047220 */ /* 0x000fc80000400000 */
[----:B------:R-:W-:-:S05]  /*4430*/  FFMA R4, R29, R90, R4 ;  /* 0x0000005a1d047223 */ /* 0x000fca0000000004 */
[----:B------:R-:W-:-:S04]  /*4440*/  F2FP.F16.F32.PACK_AB R4, RZ, R4 ;  /* 0x00000004ff04723e */ /* 0x000fc800000000ff */
[----:B------:R-:W-:Y:S01]  /*4450*/  PRMT R6, R4, 0x7610, R6 ;  /* 0x0000761004067816 */ /* 0x000fe20000000006 */
[----:B------:R-:W-:-:S05]  /*4460*/  @P4 IMAD.MOV.U32 R4, RZ, RZ, R14 ;  /* 0x000000ffff044224 */ /* 0x000fca00078e000e */
[----:B------:R0:W-:Y:S01]  /*4470*/  @P4 STG.E.U16 desc[UR38][R4.64+0x12], R6 ;  /* 0x0000120604004986 */ /* 0x0001e2000c101526 */
[----:B------:R-:W-:-:S04]  /*4480*/  ISETP.NE.AND P4, PT, R117, RZ, PT ;  /* 0x000000ff7500720c */ /* 0x000fc80003f85270 */
[----:B------:R-:W-:-:S13]  /*4490*/  ISETP.GT.AND P4, PT, R3, 0x88, P4 ;  /* 0x000000880300780c */ /* 0x000fda0002784270 */
[----:B0-----:R-:W-:Y:S05]  /*44a0*/  @!P4 BRA `(.L_x_108) ;  /* 0x000000000004c947 */ /* 0x001fea0003800000 */
[----:B------:R0:W5:Y:S02]  /*44b0*/  LDG.E.LTC128B.U16 R116, desc[UR38][R12.64+0x10] ;  /* 0x000010260c747981 */ /* 0x000164000c1e1520 */
.L_x_108:
[----:B------:R-:W-:Y:S05]  /*44c0*/  BSYNC B1 ;  /* 0x0000000000017941 */ /* 0x000fea0003800000 */
.L_x_107:
        /* <DEDUP_REMOVED lines=9> */
.L_x_110:
[----:B------:R-:W-:Y:S05]  /*4560*/  BSYNC B1 ;  /* 0x0000000000017941 */ /* 0x000fea0003800000 */
.L_x_109:
[----:B-----5:R-:W-:Y:S01]  /*4570*/  HADD2.F32 R4, -RZ, R116.H0_H0 ;  /* 0x20000074ff047230 */ /* 0x020fe20000004100 */
[----:B------:R-:W-:Y:S01]  /*4580*/  ISETP.NE.AND P6, PT, R120, RZ, PT ;  /* 0x000000ff7800720c */ /* 0x000fe20003fc5270 */
        /* <DEDUP_REMOVED lines=8> */
[----:B------:R-:W-:-:S13]  /*4610*/  ISETP.GT.AND P4, PT, R3, 0x80, P6 ;  /* 0x000000800300780c */ /* 0x000fda0003784270 */
[----:B0-----:R-:W-:Y:S05]  /*4620*/  @!P4 BRA `(.L_x_112) ;  /* 0x000000000004c947 */ /* 0x001fea0003800000 */
[----:B------:R0:W5:Y:S02]  /*4630*/  LDG.E.LTC128B.U16 R116, desc[UR38][R60.64+0x20] ;  /* 0x000020263c747981 */ /* 0x000164000c1e1520 */
.L_x_112:
[----:B------:R-:W-:Y:S05]  /*4640*/  BSYNC B1 ;  /* 0x0000000000017941 */ /* 0x000fea0003800000 */
.L_x_111:
[----:B-----5:R-:W-:Y:S01]  /*4650*/  HADD2.F32 R4, -RZ, R116.H0_H0 ;  /* 0x20000074ff047230 */ /* 0x020fe20000004100 */
[----:B------:R-:W-:Y:S01]  /*4660*/  ISETP.NE.AND P6, PT, R23, RZ, PT ;  /* 0x000000ff1700720c */ /* 0x000fe20003fc5270 */
[----:B------:R-:W-:Y:S03]  /*4670*/  BSSY B1, `(.L_x_113) ;  /* 0x000000b000017945 */ /* 0x000fe60003800000 */
[----:B------:R-:W-:Y:S01]  /*4680*/  FMUL R5, R4, R91 ;  /* 0x0000005b04057220 */ /* 0x000fe20000400000 */
[----:B------:R-:W-:-:S03]  /*4690*/  @P4 IMAD.MOV.U32 R4, RZ, RZ, R14 ;  /* 0x000000ffff044224 */ /* 0x000fc600078e000e */
        /* <DEDUP_REMOVED lines=8> */
.L_x_114:
[----:B------:R-:W-:Y:S05]  /*4720*/  BSYNC B1 ;  /* 0x0000000000017941 */ /* 0x000fea0003800000 */
.L_x_113:
        /* <DEDUP_REMOVED lines=13> */
.L_x_116:
[----:B------:R-:W-:Y:S05]  /*4800*/  BSYNC B1 ;  /* 0x0000000000017941 */ /* 0x000fea0003800000 */
.L_x_115:
[----:B-----5:R-:W-:Y:S01]  /*4810*/  HADD2.F32 R4, -RZ, R116.H0_H0 ;  /* 0x20000074ff047230 */ /* 0x020fe20000004100 */
[----:B------:R-:W-:Y:S04]  /*4820*/  BSSY B1, `(.L_x_117) ;  /* 0x000000b000017945 */ /* 0x000fe80003800000 */
        /* <DEDUP_REMOVED lines=10> */
.L_x_118:
[----:B------:R-:W-:Y:S05]  /*48d0*/  BSYNC B1 ;  /* 0x0000000000017941 */ /* 0x000fea0003800000 */
.L_x_117:
        /* <DEDUP_REMOVED lines=13> */
.L_x_120:
[----:B------:R-:W-:Y:S05]  /*49b0*/  BSYNC B1 ;  /* 0x0000000000017941 */ /* 0x000fea0003800000 */
.L_x_119:
        /* <DEDUP_REMOVED lines=13> */
.L_x_122:
[----:B------:R-:W-:Y:S05]  /*4a90*/  BSYNC B1 ;  /* 0x0000000000017941 */ /* 0x000fea0003800000 */
.L_x_121:
        /* <DEDUP_REMOVED lines=13> */
.L_x_124:
[----:B------:R-:W-:Y:S05]  /*4b70*/  BSYNC B1 ;  /* 0x0000000000017941 */ /* 0x000fea0003800000 */
.L_x_123:
        /* <DEDUP_REMOVED lines=12> */
.L_x_126:
[----:B------:R-:W-:Y:S05]  /*4c40*/  BSYNC B1 ;  /* 0x0000000000017941 */ /* 0x000fea0003800000 */
.L_x_125:
        /* <DEDUP_REMOVED lines=13> */
.L_x_128:
[----:B------:R-:W-:Y:S05]  /*4d20*/  BSYNC B1 ;  /* 0x0000000000017941 */ /* 0x000fea0003800000 */
.L_x_127:
        /* <DEDUP_REMOVED lines=13> */
.L_x_130:
[----:B------:R-:W-:Y:S05]  /*4e00*/  BSYNC B1 ;  /* 0x0000000000017941 */ /* 0x000fea0003800000 */
.L_x_129:
        /* <DEDUP_REMOVED lines=13> */
.L_x_132:
[----:B------:R-:W-:Y:S05]  /*4ee0*/  BSYNC B1 ;  /* 0x0000000000017941 */ /* 0x000fea0003800000 */
.L_x_131:
        /* <DEDUP_REMOVED lines=12> */
.L_x_134:
[----:B------:R-:W-:Y:S05]  /*4fb0*/  BSYNC B1 ;  /* 0x0000000000017941 */ /* 0x000fea0003800000 */
.L_x_133:
        /* <DEDUP_REMOVED lines=13> */
.L_x_136:
[----:B------:R-:W-:Y:S05]  /*5090*/  BSYNC B1 ;  /* 0x0000000000017941 */ /* 0x000fea0003800000 */
.L_x_135:
        /* <DEDUP_REMOVED lines=12> */
.L_x_138:
[----:B------:R-:W-:Y:S05]  /*5160*/  BSYNC B1 ;  /* 0x0000000000017941 */ /* 0x000fea0003800000 */
.L_x_137:
        /* <DEDUP_REMOVED lines=12> */
.L_x_140:
[----:B------:R-:W-:Y:S05]  /*5230*/  BSYNC B1 ;  /* 0x0000000000017941 */ /* 0x000fea0003800000 */
.L_x_139:
[----:B-----5:R-:W-:Y:S01]  /*5240*/  HADD2.F32 R4, -RZ, R116.H0_H0 ;  /* 0x20000074ff047230 */ /* 0x020fe20000004100 */
[----:B------:R-:W-:Y:S01]  /*5250*/  ISETP.GT.AND P5, PT, R3, 0x88, P5 ;  /* 0x000000880300780c */ /* 0x000fe20002fa4270 */
        /* <DEDUP_REMOVED lines=8> */
[----:B------:R-:W-:Y:S05]  /*52e0*/  @!P5 BRA `(.L_x_142) ;  /* 0x000000000004d947 */ /* 0x000fea0003800000 */
[----:B------:R0:W5:Y:S02]  /*52f0*/  LDG.E.LTC128B.U16 R116, desc[UR38][R12.64+0x52] ;  /* 0x000052260c747981 */ /* 0x000164000c1e1520 */
.L_x_142:
[----:B------:R-:W-:Y:S05]  /*5300*/  BSYNC B1 ;  /* 0x0000000000017941 */ /* 0x000fea0003800000 */
.L_x_141:
[----:B0----5:R-:W-:Y:S01]  /*5310*/  HADD2.F32 R4, -RZ, R116.H0_H0 ;  /* 0x20000074ff047230 */ /* 0x021fe20000004100 */
        /* <DEDUP_REMOVED lines=11> */
.L_x_144:
[----:B------:R-:W-:Y:S05]  /*53d0*/  BSYNC B1 ;  /* 0x0000000000017941 */ /* 0x000fea0003800000 */
.L_x_143:
[----:B0----5:R-:W-:Y:S01]  /*53e0*/  HADD2.F32 R4, -RZ, R116.H0_H0 ;  /* 0x20000074ff047230 */ /* 0x021fe20000004100 */
        /* <DEDUP_REMOVED lines=11> */
.L_x_146:
[----:B------:R-:W-:Y:S05]  /*54a0*/  BSYNC B1 ;  /* 0x0000000000017941 */ /* 0x000fea0003800000 */
.L_x_145:
        /* <DEDUP_REMOVED lines=12> */
.L_x_148:
[----:B------:R-:W-:Y:S05]  /*5570*/  BSYNC B1 ;  /* 0x0000000000017941 */ /* 0x000fea0003800000 */
.L_x_147:
        /* <DEDUP_REMOVED lines=12> */
.L_x_150:
[----:B------:R-:W-:Y:S05]  /*5640*/  BSYNC B1 ;  /* 0x0000000000017941 */ /* 0x000fea0003800000 */
.L_x_149:
        /* <DEDUP_REMOVED lines=12> */
.L_x_152:
[----:B------:R-:W-:Y:S05]  /*5710*/  BSYNC B1 ;  /* 0x0000000000017941 */ /* 0x000fea0003800000 */
.L_x_151:
        /* <DEDUP_REMOVED lines=12> */
.L_x_154:
[----:B------:R-:W-:Y:S05]  /*57e0*/  BSYNC B1 ;  /* 0x0000000000017941 */ /* 0x000fea0003800000 */
.L_x_153:
        /* <DEDUP_REMOVED lines=9> */
.L_x_156:
[----:B------:R-:W-:Y:S05]  /*5880*/  BSYNC B1 ;  /* 0x0000000000017941 */ /* 0x000fea0003800000 */
.L_x_155:
        /* <DEDUP_REMOVED lines=12> */
.L_x_158:
[----:B------:R-:W-:Y:S05]  /*5950*/  BSYNC B1 ;  /* 0x0000000000017941 */ /* 0x000fea0003800000 */
.L_x_157:
[----:B------:R-:W-:Y:S05]  /*5960*/  @!P0 BRA `(.L_x_159) ;  /* 0x0000001400848947 */ /* 0x000fea0003800000 */
[----:B-----5:R-:W-:-:S05]  /*5970*/  HADD2.F32 R116, -RZ, R116.H0_H0 ;  /* 0x20000074ff747230 */ /* 0x020fca0000004100 */
[----:B------:R-:W-:-:S04]  /*5980*/  FMUL R116, R116, R91 ;  /* 0x0000005b74747220 */ /* 0x000fc80000400000 */
[----:B------:R-:W-:-:S05]  /*5990*/  FFMA R116, R55, R90, R116 ;  /* 0x0000005a37747223 */ /* 0x000fca0000000074 */
[----:B------:R-:W-:-:S05]  /*59a0*/  F2FP.F16.F32.PACK_AB R116, RZ, R116 ;  /* 0x00000074ff74723e */ /* 0x000fca00000000ff */
[----:B------:R0:W-:Y:S01]  /*59b0*/  STG.E.U16 desc[UR38][R10.64+0x72], R116 ;  /* 0x000072740a007986 */ /* 0x0001e2000c101526 */
[----:B------:R-:W-:Y:S05]  /*59c0*/  BRA `(.L_x_159) ;  /* 0x00000014006c7947 */ /* 0x000fea0003800000 */
.L_x_36:
[----:B------:R-:W-:Y:S01]  /*59d0*/  ULDC.64 UR4, c[0x0][0x5c0] ;  /* 0x0001700000047ab9 */ /* 0x000fe20000000a00 */
[-C--:B------:R-:W-:Y:S01]  /*59e0*/  FMUL R56, R56, R90.reuse ;  /* 0x0000005a38387220 */ /* 0x080fe20000400000 */
[----:B------:R-:W-:Y:S01]  /*59f0*/  LEA R10, P1, R112, UR4, 0x1 ;  /* 0x00000004700a7c11 */ /* 0x000fe2000f8208ff */
[----:B------:R-:W-:Y:S01]  /*5a00*/  IMAD.SHL.U32 R7, R92, 0x2, RZ ;  /* 0x000000025c077824 */ /* 0x000fe200078e00ff */
[----:B------:R-:W-:Y:S01]  /*5a10*/  ISETP.GT.AND P3, PT, R4, 0x1, PT ;  /* 0x000000010400780c */ /* 0x000fe20003f64270 */
[----:B------:R-:W-:Y:S01]  /*5a20*/  FMUL R57, R57, R90 ;  /* 0x0000005a39397220 */ /* 0x000fe20000400000 */
[----:B------:R-:W-:Y:S01]  /*5a30*/  F2FP.F16.F32.PACK_AB R56, RZ, R56 ;  /* 0x00000038ff38723e */ /* 0x000fe200000000ff */
[-C--:B------:R-:W-:Y:S01]  /*5a40*/  FMUL R58, R58, R90.reuse ;  /* 0x0000005a3a3a7220 */ /* 0x080fe20000400000 */
[----:B------:R-:W-:Y:S01]  /*5a50*/  LEA.HI.X R11, R112, UR5, R105, 0x1, P1 ;  /* 0x00000005700b7c11 */ /* 0x000fe200088f0c69 */
[-C--:B------:R-:W-:Y:S01]  /*5a60*/  FMUL R59, R59, R90.reuse ;  /* 0x0000005a3b3b7220 */ /* 0x080fe20000400000 */
[----:B------:R-:W-:Y:S01]  /*5a70*/  ISETP.GT.AND P1, PT, R3, RZ, P3 ;  /* 0x000000ff0300720c */ /* 0x000fe20001f24270 */
[----:B------:R-:W-:Y:S01]  /*5a80*/  IMAD.SHL.U32 R23, R93, 0x2, RZ ;  /* 0x000000025d177824 */ /* 0x000fe200078e00ff */
[----:B------:R-:W-:Y:S01]  /*5a90*/  ISETP.GT.AND P2, PT, R3, 0x8, P6 ;  /* 0x000000080300780c */ /* 0x000fe20003744270 */
[----:B------:R-:W-:Y:S01]  /*5aa0*/  @P0 STG.E.U16 desc[UR38][R10.64], R56 ;  /* 0x000000380a000986 */ /* 0x000fe2000c101526 */
[----:B------:R-:W-:Y:S01]  /*5ab0*/  SHF.L.U64.HI R5, R92, 0x1, R95 ;  /* 0x000000015c057819 */ /* 0x000fe2000001025f */
[----:B------:R-:W-:Y:S01]  /*5ac0*/  FMUL R60, R60, R90 ;  /* 0x0000005a3c3c7220 */ /* 0x000fe20000400000 */
[----:B------:R-:W-:Y:S01]  /*5ad0*/  IADD3 R8, P0, R7, R10, RZ ;  /* 0x0000000a07087210 */ /* 0x000fe20007f1e0ff */
[-C--:B------:R-:W-:Y:S01]  /*5ae0*/  FMUL R61, R61, R90.reuse ;  /* 0x0000005a3d3d7220 */ /* 0x080fe20000400000 */
[----:B------:R-:W-:Y:S01]  /*5af0*/  F2FP.F16.F32.PACK_AB R57, RZ, R57 ;  /* 0x00000039ff39723e */ /* 0x000fe200000000ff */
[----:B------:R-:W-:Y:S01]  /*5b00*/  FMUL R63, R63, R90 ;  /* 0x0000005a3f3f7220 */ /* 0x000fe20000400000 */
[----:B------:R-:W-:Y:S01]  /*5b10*/  F2FP.F16.F32.PACK_AB R58, RZ, R58 ;  /* 0x0000003aff3a723e */ /* 0x000fe200000000ff */
[----:B------:R-:W-:Y:S01]  /*5b20*/  IMAD.X R9, R5, 0x1, R11, P0 ;  /* 0x0000000105097824 */ /* 0x000fe200000e060b */
[----:B------:R-:W-:Y:S01]  /*5b30*/  ISETP.GT.AND P0, PT, R3, 0x8, P3 ;  /* 0x000000080300780c */ /* 0x000fe20001f04270 */
[----:B------:R-:W-:Y:S01]  /*5b40*/  @P1 STG.E.U16 desc[UR38][R10.64+0x2], R57 ;  /* 0x000002390a001986 */ /* 0x000fe2000c101526 */
[----:B------:R-:W-:Y:S01]  /*5b50*/  F2FP.F16.F32.PACK_AB R59, RZ, R59 ;  /* 0x0000003bff3b723e */ /* 0x000fe200000000ff */
[----:B------:R-:W-:Y:S01]  /*5b60*/  FMUL R62, R62, R90 ;  /* 0x0000005a3e3e7220 */ /* 0x000fe20000400000 */
[----:B------:R-:W-:Y:S01]  /*5b70*/  SHF.L.U64.HI R13, R93, 0x1, R94 ;  /* 0x000000015d0d7819 */ /* 0x000fe2000001025e */
[----:B------:R-:W-:Y:S01]  /*5b80*/  @P2 STG.E.U16 desc[UR38][R8.64], R58 ;  /* 0x0000003a08002986 */ /* 0x000fe2000c101526 */
[----:B------:R-:W-:Y:S01]  /*5b90*/  IADD3 R6, P1, P2, R23, R10, R7 ;  /* 0x0000000a17067210 */ /* 0x000fe20007a3e007 */
[-C--:B------:R-:W-:Y:S01]  /*5ba0*/  FMUL R64, R64, R90.reuse ;  /* 0x0000005a40407220 */ /* 0x080fe20000400000 */
[C---:B------:R-:W-:Y:S01]  /*5bb0*/  ISETP.GT.AND P4, PT, R4.reuse, 0x8, PT ;  /* 0x000000080400780c */ /* 0x040fe20003f84270 */
[-C--:B------:R-:W-:Y:S01]  /*5bc0*/  FMUL R65, R65, R90.reuse ;  /* 0x0000005a41417220 */ /* 0x080fe20000400000 */
[----:B------:R-:W-:Y:S01]  /*5bd0*/  ISETP.GT.AND P3, PT, R4, 0x9, PT ;  /* 0x000000090400780c */ /* 0x000fe20003f64270 */
[-C--:B------:R-:W-:Y:S01]  /*5be0*/  FMUL R66, R66, R90.reuse ;  /* 0x0000005a42427220 */ /* 0x080fe20000400000 */
[----:B------:R-:W-:Y:S01]  /*5bf0*/  IADD3.X R7, R13, R11, R5, P1, P2 ;  /* 0x0000000b0d077210 */ /* 0x000fe20000fe4405 */
[----:B------:R-:W-:Y:S01]  /*5c00*/  @P0 STG.E.U16 desc[UR38][R8.64+0x2], R59 ;  /* 0x0000023b08000986 */ /* 0x000fe2000c101526 */
[----:B------:R-:W-:Y:S01]  /*5c10*/  ISETP.GT.AND P1, PT, R3, RZ, P4 ;  /* 0x000000ff0300720c */ /* 0x000fe20002724270 */
[-C--:B------:R-:W-:Y:S01]  /*5c20*/  FMUL R67, R67, R90.reuse ;  /* 0x0000005a43437220 */ /* 0x080fe20000400000 */
[----:B------:R-:W-:Y:S01]  /*5c30*/  ISETP.GT.AND P0, PT, R3, RZ, P3 ;  /* 0x000000ff0300720c */ /* 0x000fe20001f04270 */
[----:B------:R-:W-:Y:S01]  /*5c40*/  FMUL R68, R68, R90 ;  /* 0x0000005a44447220 */ /* 0x000fe20000400000 */
[----:B------:R-:W-:Y:S01]  /*5c50*/  F2FP.F16.F32.PACK_AB R60, RZ, R60 ;  /* 0x0000003cff3c723e */ /* 0x000fe200000000ff */
[-C--:B------:R-:W-:Y:S01]  /*5c60*/  FMUL R69, R69, R90.reuse ;  /* 0x0000005a45457220 */ /* 0x080fe20000400000 */
[----:B------:R-:W-:Y:S01]  /*5c70*/  F2FP.F16.F32.PACK_AB R61, RZ, R61 ;  /* 0x0000003dff3d723e */ /* 0x000fe200000000ff */
[-C--:B------:R-:W-:Y:S01]  /*5c80*/  FMUL R70, R70, R90.reuse ;  /* 0x0000005a46467220 */ /* 0x080fe20000400000 */
[----:B------:R-:W-:Y:S01]  /*5c90*/  F2FP.F16.F32.PACK_AB R63, RZ, R63 ;  /* 0x0000003fff3f723e */ /* 0x000fe200000000ff */
[----:B------:R-:W-:Y:S01]  /*5ca0*/  FMUL R71, R71, R90 ;  /* 0x0000005a47477220 */ /* 0x000fe20000400000 */
[----:B------:R-:W-:Y:S01]  /*5cb0*/  F2FP.F16.F32.PACK_AB R62, RZ, R62 ;  /* 0x0000003eff3e723e */ /* 0x000fe200000000ff */
[----:B------:R-:W-:Y:S01]  /*5cc0*/  FMUL R72, R72, R90 ;  /* 0x0000005a48487220 */ /* 0x000fe20000400000 */
[----:B------:R-:W-:Y:S01]  /*5cd0*/  F2FP.F16.F32.PACK_AB R64, RZ, R64 ;  /* 0x00000040ff40723e */ /* 0x000fe200000000ff */
[----:B------:R-:W-:Y:S01]  /*5ce0*/  @P1 STG.E.U16 desc[UR38][R10.64+0x10], R60 ;  /* 0x0000103c0a001986 */ /* 0x000fe2000c101526 */
[----:B------:R-:W-:Y:S01]  /*5cf0*/  ISETP.GT.AND P1, PT, R3, 0x8, P4 ;  /* 0x000000080300780c */ /* 0x000fe20002724270 */
[-C--:B------:R-:W-:Y:S01]  /*5d00*/  FMUL R73, R73, R90.reuse ;  /* 0x0000005a49497220 */ /* 0x080fe20000400000 */
[----:B------:R-:W-:Y:S01]  /*5d10*/  ISETP.GT.AND P2, PT, R4, 0x11, PT ;  /* 0x000000110400780c */ /* 0x000fe20003f44270 */
[----:B------:R-:W-:Y:S01]  /*5d20*/  @P0 STG.E.U16 desc[UR38][R10.64+0x12], R61 ;  /* 0x0000123d0a000986 */ /* 0x000fe2000c101526 */
[----:B------:R-:W-:Y:S01]  /*5d30*/  ISETP.GT.AND P0, PT, R3, 0x8, P3 ;  /* 0x000000080300780c */ /* 0x000fe20001f04270 */
[-C--:B------:R-:W-:Y:S01]  /*5d40*/  FMUL R74, R74, R90.reuse ;  /* 0x0000005a4a4a7220 */ /* 0x080fe20000400000 */
[----:B------:R-:W-:Y:S01]  /*5d50*/  ISETP.GT.AND P3, PT, R4, 0x10, PT ;  /* 0x000000100400780c */ /* 0x000fe20003f64270 */
[-C--:B------:R-:W-:Y:S01]  /*5d60*/  FMUL R75, R75, R90.reuse ;  /* 0x0000005a4b4b7220 */ /* 0x080fe20000400000 */
[----:B------:R-:W-:Y:S01]  /*5d70*/  F2FP.F16.F32.PACK_AB R65, RZ, R65 ;  /* 0x00000041ff41723e */ /* 0x000fe200000000ff */
[----:B------:R-:W-:Y:S01]  /*5d80*/  FMUL R76, R76, R90 ;  /* 0x0000005a4c4c7220 */ /* 0x000fe20000400000 */
[----:B------:R-:W-:Y:S01]  /*5d90*/  F2FP.F16.F32.PACK_AB R66, RZ, R66 ;  /* 0x00000042ff42723e */ /* 0x000fe200000000ff */
[----:B------:R-:W-:Y:S01]  /*5da0*/  FMUL R77, R77, R90 ;  /* 0x0000005a4d4d7220 */ /* 0x000fe20000400000 */
[----:B------:R-:W-:Y:S01]  /*5db0*/  F2FP.F16.F32.PACK_AB R67, RZ, R67 ;  /* 0x00000043ff43723e */ /* 0x000fe200000000ff */
[----:B------:R-:W-:Y:S01]  /*5dc0*/  @P1 STG.E.U16 desc[UR38][R8.64+0x10], R62 ;  /* 0x0000103e08001986 */ /* 0x000fe2000c101526 */
[----:B------:R-:W-:Y:S01]  /*5dd0*/  F2FP.F16.F32.PACK_AB R68, RZ, R68 ;  /* 0x00000044ff44723e */ /* 0x000fe200000000ff */
[-C--:B------:R-:W-:Y:S01]  /*5de0*/  FMUL R78, R78, R90.reuse ;  /* 0x0000005a4e4e7220 */ /* 0x080fe20000400000 */
[----:B------:R-:W-:Y:S01]  /*5df0*/  ISETP.GT.AND P1, PT, R4, 0x19, PT ;  /* 0x000000190400780c */ /* 0x000fe20003f24270 */
[----:B------:R-:W-:Y:S01]  /*5e00*/  @P0 STG.E.U16 desc[UR38][R8.64+0x12], R63 ;  /* 0x0000123f08000986 */ /* 0x000fe2000c101526 */
[----:B------:R-:W-:Y:S01]  /*5e10*/  ISETP.GT.AND P0, PT, R3, RZ, P3 ;  /* 0x000000ff0300720c */ /* 0x000fe20001f04270 */
[-C--:B------:R-:W-:Y:S01]  /*5e20*/  FMUL R79, R79, R90.reuse ;  /* 0x0000005a4f4f7220 */ /* 0x080fe20000400000 */
[----:B------:R-:W-:Y:S01]  /*5e30*/  F2FP.F16.F32.PACK_AB R69, RZ, R69 ;  /* 0x00000045ff45723e */ /* 0x000fe200000000ff */
[----:B------:R-:W-:Y:S01]  /*5e40*/  FMUL R80, R80, R90 ;  /* 0x0000005a50507220 */ /* 0x000fe20000400000 */
[----:B------:R-:W-:Y:S01]  /*5e50*/  F2FP.F16.F32.PACK_AB R70, RZ, R70 ;  /* 0x00000046ff46723e */ /* 0x000fe200000000ff */
        /* <DEDUP_REMOVED lines=8> */
[----:B------:R-:W-:Y:S01]  /*5ee0*/  @P0 STG.E.U16 desc[UR38][R10.64+0x20], R64 ;  /* 0x000020400a000986 */ /* 0x000fe2000c101526 */
[----:B------:R-:W-:Y:S01]  /*5ef0*/  ISETP.GT.AND P0, PT, R3, RZ, P2 ;  /* 0x000000ff0300720c */ /* 0x000fe20001704270 */
[-C--:B------:R-:W-:Y:S01]  /*5f00*/  FMUL R85, R85, R90.reuse ;  /* 0x0000005a55557220 */ /* 0x080fe20000400000 */
[----:B------:R-:W-:Y:S01]  /*5f10*/  F2FP.F16.F32.PACK_AB R75, RZ, R75 ;  /* 0x0000004bff4b723e */ /* 0x000fe200000000ff */
[-C--:B------:R-:W-:Y:S01]  /*5f20*/  FMUL R86, R86, R90.reuse ;  /* 0x0000005a56567220 */ /* 0x080fe20000400000 */
[----:B------:R-:W-:Y:S01]  /*5f30*/  ISETP.GT.AND P5, PT, R4, 0x28, PT ;  /* 0x000000280400780c */ /* 0x000fe20003fa4270 */
[----:B------:R-:W-:Y:S01]  /*5f40*/  FMUL R87, R87, R90 ;  /* 0x0000005a57577220 */ /* 0x000fe20000400000 */
[----:B------:R-:W-:Y:S01]  /*5f50*/  F2FP.F16.F32.PACK_AB R76, RZ, R76 ;  /* 0x0000004cff4c723e */ /* 0x000fe200000000ff */
[-C--:B------:R-:W-:Y:S01]  /*5f60*/  FMUL R24, R24, R90.reuse ;  /* 0x0000005a18187220 */ /* 0x080fe20000400000 */
[----:B------:R-:W-:Y:S01]  /*5f70*/  ISETP.GT.AND P4, PT, R4, 0x29, PT ;  /* 0x000000290400780c */ /* 0x000fe20003f84270 */
[-C--:B------:R-:W-:Y:S01]  /*5f80*/  FMUL R25, R25, R90.reuse ;  /* 0x0000005a19197220 */ /* 0x080fe20000400000 */
[----:B------:R-:W-:Y:S01]  /*5f90*/  F2FP.F16.F32.PACK_AB R77, RZ, R77 ;  /* 0x0000004dff4d723e */ /* 0x000fe200000000ff */
[----:B------:R-:W-:Y:S01]  /*5fa0*/  FMUL R26, R26, R90 ;  /* 0x0000005a1a1a7220 */ /* 0x000fe20000400000 */
[----:B------:R-:W-:Y:S01]  /*5fb0*/  F2FP.F16.F32.PACK_AB R78, RZ, R78 ;  /* 0x0000004eff4e723e */ /* 0x000fe200000000ff */
[----:B------:R-:W-:Y:S01]  /*5fc0*/  @P0 STG.E.U16 desc[UR38][R10.64+0x22], R65 ;  /* 0x000022410a000986 */ /* 0x000fe2000c101526 */
[----:B------:R-:W-:Y:S01]  /*5fd0*/  ISETP.GT.AND P0, PT, R3, 0x8, P3 ;  /* 0x000000080300780c */ /* 0x000fe20001f04270 */
[-C--:B------:R-:W-:Y:S01]  /*5fe0*/  FMUL R27, R27, R90.reuse ;  /* 0x0000005a1b1b7220 */ /* 0x080fe20000400000 */
[----:B------:R-:W-:Y:S01]  /*5ff0*/  F2FP.F16.F32.PACK_AB R79, RZ, R79 ;  /* 0x0000004fff4f723e */ /* 0x000fe200000000ff */
[-C--:B------:R-:W-:Y:S01]  /*6000*/  FMUL R28, R28, R90.reuse ;  /* 0x0000005a1c1c7220 */ /* 0x080fe20000400000 */
[----:B------:R-:W-:Y:S01]  /*6010*/  ISETP.GT.AND P3, PT, R4, 0x30, PT ;  /* 0x000000300400780c */ /* 0x000fe20003f64270 */
        /* <DEDUP_REMOVED lines=8> */
[----:B------:R-:W-:Y:S01]  /*60a0*/  @P0 STG.E.U16 desc[UR38][R8.64+0x20], R66 ;  /* 0x0000204208000986 */ /* 0x000fe2000c101526 */
[----:B------:R-:W-:Y:S01]  /*60b0*/  ISETP.GT.AND P0, PT, R3, 0x8, P2 ;  /* 0x000000080300780c */ /* 0x000fe20001704270 */
[-C--:B------:R-:W-:Y:S01]  /*60c0*/  FMUL R33, R33, R90.reuse ;  /* 0x0000005a21217220 */ /* 0x080fe20000400000 */
[----:B------:R-:W-:Y:S01]  /*60d0*/  ISETP.GT.AND P2, PT, R4, 0x18, PT ;  /* 0x000000180400780c */ /* 0x000fe20003f44270 */
[----:B------:R-:W-:Y:S01]  /*60e0*/  FMUL R34, R34, R90 ;  /* 0x0000005a22227220 */ /* 0x000fe20000400000 */
[----:B------:R-:W-:Y:S01]  /*60f0*/  F2FP.F16.F32.PACK_AB R84, RZ, R84 ;  /* 0x00000054ff54723e */ /* 0x000fe200000000ff */
[-C--:B------:R-:W-:Y:S01]  /*6100*/  FMUL R35, R35, R90.reuse ;  /* 0x0000005a23237220 */ /* 0x080fe20000400000 */
[----:B------:R-:W-:Y:S01]  /*6110*/  P2R R5, PR, RZ, 0x20 ;  /* 0x00000020ff057803 */ /* 0x000fe20000000000 */
[-C--:B------:R-:W-:Y:S01]  /*6120*/  FMUL R36, R36, R90.reuse ;  /* 0x0000005a24247220 */ /* 0x080fe20000400000 */
[----:B------:R-:W-:Y:S01]  /*6130*/  F2FP.F16.F32.PACK_AB R85, RZ, R85 ;  /* 0x00000055ff55723e */ /* 0x000fe200000000ff */
[----:B------:R-:W-:Y:S01]  /*6140*/  FMUL R37, R37, R90 ;  /* 0x0000005a25257220 */ /* 0x000fe20000400000 */
[----:B------:R-:W-:Y:S01]  /*6150*/  F2FP.F16.F32.PACK_AB R86, RZ, R86 ;  /* 0x00000056ff56723e */ /* 0x000fe200000000ff */
[-C--:B------:R-:W-:Y:S01]  /*6160*/  FMUL R38, R38, R90.reuse ;  /* 0x0000005a26267220 */ /* 0x080fe20000400000 */
[----:B------:R-:W-:Y:S01]  /*6170*/  F2FP.F16.F32.PACK_AB R87, RZ, R87 ;  /* 0x00000057ff57723e */ /* 0x000fe200000000ff */
[----:B------:R-:W-:Y:S01]  /*6180*/  @P0 STG.E.U16 desc[UR38][R8.64+0x22], R67 ;  /* 0x0000224308000986 */ /* 0x000fe2000c101526 */
[----:B------:R-:W-:Y:S01]  /*6190*/  ISETP.GT.AND P0, PT, R3, RZ, P2 ;  /* 0x000000ff0300720c */ /* 0x000fe20001704270 */
        /* <DEDUP_REMOVED lines=36> */
[----:B------:R-:W-:Y:S01]  /*63e0*/  FMUL R55, R55, R90 ;  /* 0x0000005a37377220 */ /* 0x000fe20000400000 */
[----:B------:R-:W-:-:S02]  /*63f0*/  F2FP.F16.F32.PACK_AB R39, RZ, R39 ;  /* 0x00000027ff27723e */ /* 0x000fc400000000ff */
[----:B------:R-:W-:Y:S01]  /*6400*/  F2FP.F16.F32.PACK_AB R40, RZ, R40 ;  /* 0x00000028ff28723e */ /* 0x000fe200000000ff */
[----:B------:R-:W-:Y:S01]  /*6410*/  @P0 STG.E.U16 desc[UR38][R8.64+0x30], R70 ;  /* 0x0000304608000986 */ /* 0x000fe2000c101526 */
[----:B------:R-:W-:Y:S02]  /*6420*/  ISETP.GT.AND P0, PT, R3, 0x8, P1 ;  /* 0x000000080300780c */ /* 0x000fe40000f04270 */
[----:B------:R-:W-:Y:S02]  /*6430*/  ISETP.GT.AND P1, PT, R4, 0x21, PT ;  /* 0x000000210400780c */ /* 0x000fe40003f24270 */
[----:B------:R-:W-:Y:S02]  /*6440*/  F2FP.F16.F32.PACK_AB R41, RZ, R41 ;  /* 0x00000029ff29723e */ /* 0x000fe400000000ff */
[----:B------:R-:W-:Y:S02]  /*6450*/  F2FP.F16.F32.PACK_AB R42, RZ, R42 ;  /* 0x0000002aff2a723e */ /* 0x000fe400000000ff */
[----:B------:R-:W-:-:S02]  /*6460*/  F2FP.F16.F32.PACK_AB R43, RZ, R43 ;  /* 0x0000002bff2b723e */ /* 0x000fc400000000ff */
[----:B------:R-:W-:Y:S02]  /*6470*/  F2FP.F16.F32.PACK_AB R44, RZ, R44 ;  /* 0x0000002cff2c723e */ /* 0x000fe400000000ff */
[----:B------:R-:W-:Y:S01]  /*6480*/  F2FP.F16.F32.PACK_AB R45, RZ, R45 ;  /* 0x0000002dff2d723e */ /* 0x000fe200000000ff */
[----:B------:R-:W-:Y:S01]  /*6490*/  @P0 STG.E.U16 desc[UR38][R8.64+0x32], R71 ;  /* 0x0000324708000986 */ /* 0x000fe2000c101526 */
[----:B------:R-:W-:Y:S02]  /*64a0*/  ISETP.GT.AND P0, PT, R3, RZ, P2 ;  /* 0x000000ff0300720c */ /* 0x000fe40001704270 */
[----:B------:R-:W-:Y:S02]  /*64b0*/  F2FP.F16.F32.PACK_AB R46, RZ, R46 ;  /* 0x0000002eff2e723e */ /* 0x000fe400000000ff */
[----:B------:R-:W-:Y:S02]  /*64c0*/  F2FP.F16.F32.PACK_AB R47, RZ, R47 ;  /* 0x0000002fff2f723e */ /* 0x000fe400000000ff */
[----:B------:R-:W-:-:S02]  /*64d0*/  F2FP.F16.F32.PACK_AB R48, RZ, R48 ;  /* 0x00000030ff30723e */ /* 0x000fc400000000ff */
[----:B------:R-:W-:Y:S02]  /*64e0*/  F2FP.F16.F32.PACK_AB R49, RZ, R49 ;  /* 0x00000031ff31723e */ /* 0x000fe400000000ff */
[----:B------:R-:W-:Y:S02]  /*64f0*/  F2FP.F16.F32.PACK_AB R50, RZ, R50 ;  /* 0x00000032ff32723e */ /* 0x000fe400000000ff */
[----:B------:R-:W-:Y:S01]  /*6500*/  F2FP.F16.F32.PACK_AB R51, RZ, R51 ;  /* 0x00000033ff33723e */ /* 0x000fe200000000ff */
[----:B------:R-:W-:Y:S01]  /*6510*/  @P0 STG.E.U16 desc[UR38][R10.64+0x40], R72 ;  /* 0x000040480a000986 */ /* 0x000fe2000c101526 */
[----:B------:R-:W-:Y:S02]  /*6520*/  ISETP.GT.AND P0, PT, R3, RZ, P1 ;  /* 0x000000ff0300720c */ /* 0x000fe40000f04270 */
[----:B------:R-:W-:Y:S02]  /*6530*/  F2FP.F16.F32.PACK_AB R52, RZ, R52 ;  /* 0x00000034ff34723e */ /* 0x000fe400000000ff */
[----:B------:R-:W-:-:S02]  /*6540*/  F2FP.F16.F32.PACK_AB R53, RZ, R53 ;  /* 0x00000035ff35723e */ /* 0x000fc400000000ff */
[----:B------:R-:W-:Y:S02]  /*6550*/  F2FP.F16.F32.PACK_AB R54, RZ, R54 ;  /* 0x00000036ff36723e */ /* 0x000fe400000000ff */
[----:B------:R-:W-:-:S05]  /*6560*/  F2FP.F16.F32.PACK_AB R55, RZ, R55 ;  /* 0x00000037ff37723e */ /* 0x000fca00000000ff */
[----:B------:R-:W-:Y:S01]  /*6570*/  @P0 STG.E.U16 desc[UR38][R10.64+0x42], R73 ;  /* 0x000042490a000986 */ /* 0x000fe2000c101526 */
[----:B------:R-:W-:Y:S02]  /*6580*/  ISETP.GT.AND P0, PT, R3, 0x8, P2 ;  /* 0x000000080300780c */ /* 0x000fe40001704270 */
[----:B------:R-:W-:-:S11]  /*6590*/  ISETP.GT.AND P2, PT, R4, 0x38, PT ;  /* 0x000000380400780c */ /* 0x000fd60003f44270 */
[----:B------:R-:W-:Y:S01]  /*65a0*/  @P0 STG.E.U16 desc[UR38][R8.64+0x40], R74 ;  /* 0x0000404a08000986 */ /* 0x000fe2000c101526 */
[----:B------:R-:W-:-:S13]  /*65b0*/  ISETP.GT.AND P0, PT, R3, 0x8, P1 ;  /* 0x000000080300780c */ /* 0x000fda0000f04270 */
[----:B------:R-:W-:Y:S01]  /*65c0*/  @P0 STG.E.U16 desc[UR38][R8.64+0x42], R75 ;  /* 0x0000424b08000986 */ /* 0x000fe2000c101526 */
[----:B------:R-:W-:-:S13]  /*65d0*/  ISETP.GT.AND P0, PT, R3, RZ, P5 ;  /* 0x000000ff0300720c */ /* 0x000fda0002f04270 */
[----:B------:R-:W-:Y:S01]  /*65e0*/  @P0 STG.E.U16 desc[UR38][R10.64+0x50], R76 ;  /* 0x0000504c0a000986 */ /* 0x000fe2000c101526 */
[----:B------:R-:W-:-:S13]  /*65f0*/  ISETP.GT.AND P0, PT, R3, RZ, P4 ;  /* 0x000000ff0300720c */ /* 0x000fda0002704270 */
[----:B------:R-:W-:Y:S01]  /*6600*/  @P0 STG.E.U16 desc[UR38][R10.64+0x52], R77 ;  /* 0x0000524d0a000986 */ /* 0x000fe2000c101526 */
[----:B------:R-:W-:-:S13]  /*6610*/  ISETP.GT.AND P0, PT, R3, 0x8, P5 ;  /* 0x000000080300780c */ /* 0x000fda0002f04270 */
[----:B------:R-:W-:Y:S01]  /*6620*/  @P0 STG.E.U16 desc[UR38][R8.64+0x50], R78 ;  /* 0x0000504e08000986 */ /* 0x000fe2000c101526 */
[----:B------:R-:W-:-:S13]  /*6630*/  ISETP.GT.AND P0, PT, R3, 0x8, P4 ;  /* 0x000000080300780c */ /* 0x000fda0002704270 */
[----:B------:R-:W-:Y:S01]  /*6640*/  @P0 STG.E.U16 desc[UR38][R8.64+0x52], R79 ;  /* 0x0000524f08000986 */ /* 0x000fe2000c101526 */
[----:B------:R-:W-:-:S13]  /*6650*/  ISETP.GT.AND P0, PT, R3, RZ, P3 ;  /* 0x000000ff0300720c */ /* 0x000fda0001f04270 */
[----:B------:R-:W-:Y:S01]  /*6660*/  @P0 STG.E.U16 desc[UR38][R10.64+0x60], R80 ;  /* 0x000060500a000986 */ /* 0x000fe2000c101526 */
[----:B------:R-:W-:-:S04]  /*6670*/  ISETP.GT.AND P0, PT, R4, 0x31, PT ;  /* 0x000000310400780c */ /* 0x000fc80003f04270 */
[----:B------:R-:W-:-:S13]  /*6680*/  ISETP.GT.AND P1, PT, R3, RZ, P0 ;  /* 0x000000ff0300720c */ /* 0x000fda0000724270 */
[----:B------:R-:W-:Y:S01]  /*6690*/  @P1 STG.E.U16 desc[UR38][R10.64+0x62], R81 ;  /* 0x000062510a001986 */ /* 0x000fe2000c101526 */
[----:B------:R-:W-:-:S13]  /*66a0*/  ISETP.GT.AND P1, PT, R3, 0x8, P3 ;  /* 0x000000080300780c */ /* 0x000fda0001f24270 */
[----:B------:R-:W-:Y:S01]  /*66b0*/  @P1 STG.E.U16 desc[UR38][R8.64+0x60], R82 ;  /* 0x0000605208001986 */ /* 0x000fe2000c101526 */
[----:B------:R-:W-:-:S13]  /*66c0*/  ISETP.GT.AND P1, PT, R3, 0x8, P0 ;  /* 0x000000080300780c */ /* 0x000fda0000724270 */
[----:B------:R-:W-:Y:S01]  /*66d0*/  @P1 STG.E.U16 desc[UR38][R8.64+0x62], R83 ;  /* 0x0000625308001986 */ /* 0x000fe2000c101526 */
[----:B------:R-:W-:-:S05]  /*66e0*/  IADD3 R14, P1, R23, R8, RZ ;  /* 0x00000008170e7210 */ /* 0x000fca0007f3e0ff */
[----:B------:R-:W-:Y:S01]  /*66f0*/  IMAD.X R15, R13, 0x1, R9, P1 ;  /* 0x000000010d0f7824 */ /* 0x000fe200008e0609 */
[----:B------:R-:W-:-:S13]  /*6700*/  ISETP.GT.AND P1, PT, R3, RZ, P2 ;  /* 0x000000ff0300720c */ /* 0x000fda0001724270 */
[----:B------:R-:W-:Y:S01]  /*6710*/  @P1 STG.E.U16 desc[UR38][R10.64+0x70], R84 ;  /* 0x000070540a001986 */ /* 0x000fe2000c101526 */
[----:B------:R-:W-:-:S05]  /*6720*/  IADD3 R20, P1, R23, R8, RZ ;  /* 0x0000000817147210 */ /* 0x000fca0007f3e0ff */
[----:B------:R-:W-:Y:S01]  /*6730*/  IMAD.X R21, R13, 0x1, R9, P1 ;  /* 0x000000010d157824 */ /* 0x000fe200008e0609 */
[----:B------:R-:W-:-:S05]  /*6740*/  IADD3 R12, P1, R23, R10, RZ ;  /* 0x0000000a170c7210 */ /* 0x000fca0007f3e0ff */
[----:B------:R-:W-:Y:S01]  /*6750*/  IMAD.X R13, R13, 0x1, R11, P1 ;  /* 0x000000010d0d7824 */ /* 0x000fe200008e060b */
[----:B------:R-:W-:-:S04]  /*6760*/  ISETP.GT.AND P1, PT, R4, 0x39, PT ;  /* 0x000000390400780c */ /* 0x000fc80003f24270 */
[----:B------:R-:W-:-:S13]  /*6770*/  ISETP.GT.AND P5, PT, R3, RZ, P1 ;  /* 0x000000ff0300720c */ /* 0x000fda0000fa4270 */
[----:B------:R-:W-:Y:S01]  /*6780*/  @P5 STG.E.U16 desc[UR38][R10.64+0x72], R85 ;  /* 0x000072550a005986 */ /* 0x000fe2000c101526 */
[----:B------:R-:W-:-:S13]  /*6790*/  ISETP.GT.AND P5, PT, R3, 0x8, P2 ;  /* 0x000000080300780c */ /* 0x000fda00017a4270 */
[----:B------:R-:W-:Y:S01]  /*67a0*/  @P5 STG.E.U16 desc[UR38][R8.64+0x70], R86 ;  /* 0x0000705608005986 */ /* 0x000fe2000c101526 */
[----:B------:R-:W-:-:S13]  /*67b0*/  ISETP.GT.AND P5, PT, R3, 0x8, P1 ;  /* 0x000000080300780c */ /* 0x000fda0000fa4270 */
[----:B------:R0:W-:Y:S01]  /*67c0*/  @P5 STG.E.U16 desc[UR38][R8.64+0x72], R87 ;  /* 0x0000725708005986 */ /* 0x0001e2000c101526 */
[C---:B------:R-:W-:Y:S02]  /*67d0*/  ISETP.GT.AND P5, PT, R3.reuse, 0x80, P6 ;  /* 0x000000800300780c */ /* 0x040fe400037a4270 */
[----:B------:R-:W-:-:S11]  /*67e0*/  ISETP.GT.AND P6, PT, R3, 0x88, P6 ;  /* 0x000000880300780c */ /* 0x000fd600037c4270 */
[----:B------:R-:W-:Y:S01]  /*67f0*/  @P5 STG.E.U16 desc[UR38][R12.64], R24 ;  /* 0x000000180c005986 */ /* 0x000fe2000c101526 */
[----:B------:R-:W-:-:S04]  /*6800*/  ISETP.GT.AND P5, PT, R4, 0x1, PT ;  /* 0x000000010400780c */ /* 0x000fc80003fa4270 */
[----:B------:R-:W-:-:S13]  /*6810*/  ISETP.GT.AND P5, PT, R3, 0x80, P5 ;  /* 0x000000800300780c */ /* 0x000fda0002fa4270 */
[----:B0-----:R-:W-:Y:S02]  /*6820*/  @P5 IMAD.MOV.U32 R8, RZ, RZ, R12 ;  /* 0x000000ffff085224 */ /* 0x001fe400078e000c */
[----:B------:R-:W-:-:S05]  /*6830*/  @P5 IMAD.MOV.U32 R9, RZ, RZ, R13 ;  /* 0x000000ffff095224 */ /* 0x000fca00078e000d */
[----:B------:R0:W-:Y:S01]  /*6840*/  @P5 STG.E.U16 desc[UR38][R8.64+0x2], R25 ;  /* 0x0000021908005986 */ /* 0x0001e2000c101526 */
[----:B------:R-:W-:-:S03]  /*6850*/  ISETP.NE.AND P5, PT, R5, RZ, PT ;  /* 0x000000ff0500720c */ /* 0x000fc60003fa5270 */
[----:B------:R-:W-:Y:S01]  /*6860*/  @P6 STG.E.U16 desc[UR38][R14.64], R26 ;  /* 0x0000001a0e006986 */ /* 0x000fe2000c101526 */
[----:B------:R-:W-:-:S04]  /*6870*/  ISETP.GT.AND P6, PT, R4, 0x1, PT ;  /* 0x000000010400780c */ /* 0x000fc80003fc4270 */
[----:B------:R-:W-:-:S13]  /*6880*/  ISETP.GT.AND P6, PT, R3, 0x88, P6 ;  /* 0x000000880300780c */ /* 0x000fda00037c4270 */
[----:B------:R-:W-:Y:S01]  /*6890*/  @P6 STG.E.U16 desc[UR38][R20.64+0x2], R27 ;  /* 0x0000021b14006986 */ /* 0x000fe2000c101526 */
[----:B------:R-:W-:-:S04]  /*68a0*/  ISETP.GT.AND P6, PT, R4, 0x8, PT ;  /* 0x000000080400780c */ /* 0x000fc80003fc4270 */
[----:B------:R-:W-:-:S13]  /*68b0*/  ISETP.GT.AND P6, PT, R3, 0x80, P6 ;  /* 0x000000800300780c */ /* 0x000fda00037c4270 */
[----:B0-----:R-:W-:Y:S02]  /*68c0*/  @P6 IMAD.MOV.U32 R8, RZ, RZ, R12 ;  /* 0x000000ffff086224 */ /* 0x001fe400078e000c */
[----:B------:R-:W-:-:S05]  /*68d0*/  @P6 IMAD.MOV.U32 R9, RZ, RZ, R13 ;  /* 0x000000ffff096224 */ /* 0x000fca00078e000d */
[----:B------:R0:W-:Y:S01]  /*68e0*/  @P6 STG.E.U16 desc[UR38][R8.64+0x10], R28 ;  /* 0x0000101c08006986 */ /* 0x0001e2000c101526 */
[----:B------:R-:W-:-:S04]  /*68f0*/  ISETP.GT.AND P6, PT, R4, 0x9, PT ;  /* 0x000000090400780c */ /* 0x000fc80003fc4270 */
[----:B------:R-:W-:-:S13]  /*6900*/  ISETP.GT.AND P6, PT, R3, 0x80, P6 ;  /* 0x000000800300780c */ /* 0x000fda00037c4270 */
[----:B0-----:R-:W-:Y:S02]  /*6910*/  @P6 IMAD.MOV.U32 R8, RZ, RZ, R12 ;  /* 0x000000ffff086224 */ /* 0x001fe400078e000c */
[----:B------:R-:W-:-:S05]  /*6920*/  @P6 IMAD.MOV.U32 R9, RZ, RZ, R13 ;  /* 0x000000ffff096224 */ /* 0x000fca00078e000d */
[----:B------:R0:W-:Y:S01]  /*6930*/  @P6 STG.E.U16 desc[UR38][R8.64+0x12], R29 ;  /* 0x0000121d08006986 */ /* 0x0001e2000c101526 */
[----:B------:R-:W-:-:S04]  /*6940*/  ISETP.GT.AND P6, PT, R4, 0x8, PT ;  /* 0x000000080400780c */ /* 0x000fc80003fc4270 */
[----:B------:R-:W-:-:S13]  /*6950*/  ISETP.GT.AND P6, PT, R3, 0x88, P6 ;  /* 0x000000880300780c */ /* 0x000fda00037c4270 */
        /* <DEDUP_REMOVED lines=45> */
[----:B------:R-:W-:Y:S01]  /*6c30*/  @P6 STG.E.U16 desc[UR38][R8.64+0x42], R41 ;  /* 0x0000422908006986 */ /* 0x000fe2000c101526 */
[----:B------:R-:W-:-:S04]  /*6c40*/  ISETP.GT.AND P6, PT, R4, 0x20, PT ;  /* 0x000000200400780c */ /* 0x000fc80003fc4270 */
[----:B------:R-:W-:-:S13]  /*6c50*/  ISETP.GT.AND P6, PT, R3, 0x88, P6 ;  /* 0x000000880300780c */ /* 0x000fda00037c4270 */
[----:B------:R-:W-:Y:S01]  /*6c60*/  @P6 STG.E.U16 desc[UR38][R6.64+0x40], R42 ;  /* 0x0000402a06006986 */ /* 0x000fe2000c101526 */
[----:B------:R-:W-:-:S04]  /*6c70*/  ISETP.GT.AND P6, PT, R4, 0x21, PT ;  /* 0x000000210400780c */ /* 0x000fc80003fc4270 */
[----:B------:R-:W-:-:S13]  /*6c80*/  ISETP.GT.AND P6, PT, R3, 0x88, P6 ;  /* 0x000000880300780c */ /* 0x000fda00037c4270 */
[----:B------:R-:W-:Y:S02]  /*6c90*/  @P6 IMAD.MOV.U32 R4, RZ, RZ, R6 ;  /* 0x000000ffff046224 */ /* 0x000fe400078e0006 */
[----:B------:R-:W-:-:S05]  /*6ca0*/  @P6 IMAD.MOV.U32 R5, RZ, RZ, R7 ;  /* 0x000000ffff056224 */ /* 0x000fca00078e0007 */
[----:B------:R0:W-:Y:S01]  /*6cb0*/  @P6 STG.E.U16 desc[UR38][R4.64+0x42], R43 ;  /* 0x0000422b04006986 */ /* 0x0001e2000c101526 */
[C---:B------:R-:W-:Y:S02]  /*6cc0*/  ISETP.GT.AND P6, PT, R3.reuse, 0x80, P5 ;  /* 0x000000800300780c */ /* 0x040fe40002fc4270 */
[----:B------:R-:W-:-:S11]  /*6cd0*/  ISETP.GT.AND P5, PT, R3, 0x88, P5 ;  /* 0x000000880300780c */ /* 0x000fd60002fa4270 */
[----:B0-----:R-:W-:Y:S02]  /*6ce0*/  @P6 IMAD.MOV.U32 R4, RZ, RZ, R12 ;  /* 0x000000ffff046224 */ /* 0x001fe400078e000c */
[----:B------:R-:W-:-:S05]  /*6cf0*/  @P6 IMAD.MOV.U32 R5, RZ, RZ, R13 ;  /* 0x000000ffff056224 */ /* 0x000fca00078e000d */
[----:B------:R0:W-:Y:S01]  /*6d00*/  @P6 STG.E.U16 desc[UR38][R4.64+0x50], R44 ;  /* 0x0000502c04006986 */ /* 0x0001e2000c101526 */
[C---:B------:R-:W-:Y:S02]  /*6d10*/  ISETP.GT.AND P6, PT, R3.reuse, 0x80, P4 ;  /* 0x000000800300780c */ /* 0x040fe400027c4270 */
[----:B------:R-:W-:-:S11]  /*6d20*/  ISETP.GT.AND P4, PT, R3, 0x88, P4 ;  /* 0x000000880300780c */ /* 0x000fd60002784270 */
[----:B0-----:R-:W-:Y:S02]  /*6d30*/  @P6 IMAD.MOV.U32 R4, RZ, RZ, R12 ;  /* 0x000000ffff046224 */ /* 0x001fe400078e000c */
[----:B------:R-:W-:-:S05]  /*6d40*/  @P6 IMAD.MOV.U32 R5, RZ, RZ, R13 ;  /* 0x000000ffff056224 */ /* 0x000fca00078e000d */
[----:B------:R0:W-:Y:S02]  /*6d50*/  @P6 STG.E.U16 desc[UR38][R4.64+0x52], R45 ;  /* 0x0000522d04006986 */ /* 0x0001e4000c101526 */
[----:B0-----:R-:W-:Y:S02]  /*6d60*/  @P5 IMAD.MOV.U32 R4, RZ, RZ, R6 ;  /* 0x000000ffff045224 */ /* 0x001fe400078e0006 */
[----:B------:R-:W-:-:S05]  /*6d70*/  @P5 IMAD.MOV.U32 R5, RZ, RZ, R7 ;  /* 0x000000ffff055224 */ /* 0x000fca00078e0007 */
[----:B------:R0:W-:Y:S01]  /*6d80*/  @P5 STG.E.U16 desc[UR38][R4.64+0x50], R46 ;  /* 0x0000502e04005986 */ /* 0x0001e2000c101526 */
[C---:B------:R-:W-:Y:S02]  /*6d90*/  ISETP.GT.AND P5, PT, R3.reuse, 0x80, P3 ;  /* 0x000000800300780c */ /* 0x040fe40001fa4270 */
[----:B------:R-:W-:Y:S01]  /*6da0*/  ISETP.GT.AND P3, PT, R3, 0x88, P3 ;  /* 0x000000880300780c */ /* 0x000fe20001f64270 */
        /* <DEDUP_REMOVED lines=17> */
[----:B------:R0:W-:Y:S02]  /*6ec0*/  @P3 STG.E.U16 desc[UR38][R4.64+0x60], R50 ;  /* 0x0000603204003986 */ /* 0x0001e4000c101526 */
[----:B0-----:R-:W-:Y:S02]  /*6ed0*/  @P0 IMAD.MOV.U32 R4, RZ, RZ, R6 ;  /* 0x000000ffff040224 */ /* 0x001fe400078e0006 */
[----:B------:R-:W-:-:S05]  /*6ee0*/  @P0 IMAD.MOV.U32 R5, RZ, RZ, R7 ;  /* 0x000000ffff050224 */ /* 0x000fca00078e0007 */
[----:B------:R0:W-:Y:S02]  /*6ef0*/  @P0 STG.E.U16 desc[UR38][R4.64+0x62], R51 ;  /* 0x0000623304000986 */ /* 0x0001e4000c101526 */
[----:B0-----:R-:W-:Y:S02]  /*6f00*/  @P5 IMAD.MOV.U32 R4, RZ, RZ, R12 ;  /* 0x000000ffff045224 */ /* 0x001fe400078e000c */
[----:B------:R-:W-:-:S05]  /*6f10*/  @P5 IMAD.MOV.U32 R5, RZ, RZ, R13 ;  /* 0x000000ffff055224 */ /* 0x000fca00078e000d */
[----:B------:R0:W-:Y:S04]  /*6f20*/  @P5 STG.E.U16 desc[UR38][R4.64+0x70], R52 ;  /* 0x0000703404005986 */ /* 0x0001e8000c101526 */
[----:B------:R1:W-:Y:S01]  /*6f30*/  @P4 STG.E.U16 desc[UR38][R12.64+0x72], R53 ;  /* 0x000072350c004986 */ /* 0x0003e2000c101526 */
[----:B0-----:R-:W-:Y:S02]  /*6f40*/  @P2 IMAD.MOV.U32 R4, RZ, RZ, R6 ;  /* 0x000000ffff042224 */ /* 0x001fe400078e0006 */
[----:B------:R-:W-:-:S05]  /*6f50*/  @P2 IMAD.MOV.U32 R5, RZ, RZ, R7 ;  /* 0x000000ffff052224 */ /* 0x000fca00078e0007 */
[----:B------:R1:W-:Y:S04]  /*6f60*/  @P2 STG.E.U16 desc[UR38][R4.64+0x70], R54 ;  /* 0x0000703604002986 */ /* 0x0003e8000c101526 */
[----:B------:R1:W-:Y:S02]  /*6f70*/  @P1 STG.E.U16 desc[UR38][R6.64+0x72], R55 ;  /* 0x0000723706001986 */ /* 0x0003e4000c101526 */
.L_x_159:
[----:B------:R-:W-:Y:S05]  /*6f80*/  BSYNC B0 ;  /* 0x0000000000007941 */ /* 0x000fea0003800000 */
.L_x_35:
[----:B------:R-:W-:Y:S01]  /*6f90*/  IADD3 R16, P0, R16, UR36, RZ ;  /* 0x0000002410107c10 */ /* 0x000fe2000ff1e0ff */
[----:B------:R-:W-:Y:S01]  /*6fa0*/  ULDC.64 UR4, c[0x0][0x650] ;  /* 0x0001940000047ab9 */ /* 0x000fe20000000a00 */
[----:B------:R-:W-:Y:S01]  /*6fb0*/  PRMT R3, RZ, 0x7610, R3 ;  /* 0x00007610ff037816 */ /* 0x000fe20000000003 */
[----:B------:R-:W-:Y:S01]  /*6fc0*/  IMAD.MOV.U32 R102, RZ, RZ, -0x1 ;  /* 0xffffffffff667424 */ /* 0x000fe200078e00ff */
[----:B------:R-:W-:Y:S01]  /*6fd0*/  IADD3.X R17, R17, UR42, RZ, P0, !PT ;  /* 0x0000002a11117c10 */ /* 0x000fe200087fe4ff */
[----:B------:R-:W-:Y:S01]  /*6fe0*/  IMAD.MOV.U32 R23, RZ, RZ, -0x1 ;  /* 0xffffffffff177424 */ /* 0x000fe200078e00ff */
[----:B------:R-:W-:-:S04]  /*6ff0*/  ISETP.GE.U32.AND P0, PT, R16, UR4, PT ;  /* 0x0000000410007c0c */ /* 0x000fc8000bf06070 */
[----:B------:R-:W-:-:S13]  /*7000*/  ISETP.GE.U32.AND.EX P0, PT, R17, UR5, PT, P0 ;  /* 0x0000000511007c0c */ /* 0x000fda000bf06100 */
[----:B------:R-:W-:Y:S05]  /*7010*/  @P0 BRA `(.L_x_160) ;  /* 0x0000000400500947 */ /* 0x000fea0003800000 */
[----:B0-----:R-:W0:Y:S01]  /*7020*/  LDC.64 R10, c[0x0][0x628] ;  /* 0x00018a00ff0a7b82 */ /* 0x001e220000000a00 */
[----:B-1----:R-:W1:Y:S01]  /*7030*/  S2R R12, SR_CTAID.X ;  /* 0x00000000000c7919 */ /* 0x002e620000002500 */
[----:B----4-:R-:W-:Y:S02]  /*7040*/  IMAD.MOV.U32 R8, RZ, RZ, R16 ;  /* 0x000000ffff087224 */ /* 0x010fe400078e0010 */
[----:B------:R-:W-:Y:S01]  /*7050*/  IMAD.MOV.U32 R9, RZ, RZ, R17 ;  /* 0x000000ffff097224 */ /* 0x000fe200078e0011 */
[----:B------:R-:W4:Y:S03]  /*7060*/  S2R R20, SR_CTAID.Y ;  /* 0x0000000000147919 */ /* 0x000f260000002600 */
[----:B------:R-:W1:Y:S08]  /*7070*/  LDC R0, c[0x0][0x630] ;  /* 0x00018c00ff007b82 */ /* 0x000e700000000800 */
[----:B------:R-:W1:Y:S01]  /*7080*/  LDC.64 R14, c[0x0][0x620] ;  /* 0x00018800ff0e7b82 */ /* 0x000e620000000a00 */
[----:B0-----:R-:W-:-:S04]  /*7090*/  ISETP.NE.U32.AND P0, PT, R10, RZ, PT ;  /* 0x000000ff0a00720c */ /* 0x001fc80003f05070 */
[----:B------:R-:W-:-:S13]  /*70a0*/  ISETP.NE.AND.EX P0, PT, R11, RZ, PT, P0 ;  /* 0x000000ff0b00720c */ /* 0x000fda0003f05300 */
[----:B-1--4-:R-:W-:Y:S05]  /*70b0*/  @!P0 BRA `(.L_x_161) ;  /* 0x0000000000288947 */ /* 0x012fea0003800000 */
        /* <DEDUP_REMOVED lines=10> */
.L_x_161:
[-CC-:B------:R-:W-:Y:S01]  /*7160*/  SHF.R.U64 R23, R8, R0.reuse, R9.reuse ;  /* 0x0000000008177219 */ /* 0x180fe20000001209 */
[----:B------:R-:W0:Y:S01]  /*7170*/  LDC.64 R26, c[0x0][0x640] ;  /* 0x00019000ff1a7b82 */ /* 0x000e220000000a00 */
[----:B------:R-:W-:Y:S01]  /*7180*/  SHF.R.U32.HI R0, RZ, R0, R9 ;  /* 0x00000000ff007219 */ /* 0x000fe20000011609 */
[----:B------:R-:W-:Y:S01]  /*7190*/  ULDC UR4, c[0x0][0x150] ;  /* 0x0000540000047ab9 */ /* 0x000fe20000000800 */
[----:B------:R-:W-:Y:S02]  /*71a0*/  IADD3 R3, P0, RZ, -R23, RZ ;  /* 0x80000017ff037210 */ /* 0x000fe40007f1e0ff */
[----:B------:R-:W-:-:S03]  /*71b0*/  I2FP.F32.U32 R7, R12 ;  /* 0x0000000c00077245 */ /* 0x000fc60000201000 */
[----:B------:R-:W1:Y:S01]  /*71c0*/  LDC R6, c[0x0][0x618] ;  /* 0x00018600ff067b82 */ /* 0x000e620000000800 */
[----:B------:R-:W-:Y:S02]  /*71d0*/  IMAD.X R5, RZ, RZ, ~R0, P0 ;  /* 0x000000ffff057224 */ /* 0x000fe400000e0e00 */
[----:B------:R-:W-:Y:S01]  /*71e0*/  FMUL R7, R7, UR4 ;  /* 0x0000000407077c20 */ /* 0x000fe20008400000 */
[----:B------:R-:W-:Y:S01]  /*71f0*/  ULDC UR4, c[0x0][0x154] ;  /* 0x0000550000047ab9 */ /* 0x000fe20000000800 */
[-C--:B------:R-:W-:Y:S02]  /*7200*/  IMAD R0, R5, R14.reuse, RZ ;  /* 0x0000000e05007224 */ /* 0x080fe400078e02ff */
[C---:B------:R-:W-:Y:S01]  /*7210*/  IMAD.WIDE.U32 R4, R3.reuse, R14, R16 ;  /* 0x0000000e03047225 */ /* 0x040fe200078e0010 */
[----:B------:R-:W4:Y:S01]  /*7220*/  LDC R8, c[0x0][0x608] ;  /* 0x00018200ff087b82 */ /* 0x000f220000000800 */
[----:B------:R-:W2:Y:S02]  /*7230*/  F2I.U32.TRUNC.NTZ R7, R7 ;  /* 0x0000000700077305 */ /* 0x000ea4000020f000 */
[----:B------:R-:W-:Y:S01]  /*7240*/  IMAD R3, R3, R15, R0 ;  /* 0x0000000f03037224 */ /* 0x000fe200078e0200 */
[----:B------:R-:W-:-:S03]  /*7250*/  I2FP.F32.U32 R0, R20 ;  /* 0x0000001400007245 */ /* 0x000fc60000201000 */
[----:B------:R-:W-:Y:S01]  /*7260*/  IMAD.IADD R3, R5, 0x1, R3 ;  /* 0x0000000105037824 */ /* 0x000fe200078e0203 */
[----:B------:R-:W3:Y:S01]  /*7270*/  LDC R11, c[0x0][0x658] ;  /* 0x00019600ff0b7b82 */ /* 0x000ee20000000800 */
[----:B0-----:R-:W-:-:S04]  /*7280*/  ISETP.NE.U32.AND P0, PT, R26, RZ, PT ;  /* 0x000000ff1a00720c */ /* 0x001fc80003f05070 */
[----:B------:R-:W-:-:S03]  /*7290*/  ISETP.NE.AND.EX P0, PT, R27, RZ, PT, P0 ;  /* 0x000000ff1b00720c */ /* 0x000fc60003f05300 */
[----:B------:R-:W0:Y:S01]  /*72a0*/  LDC R9, c[0x0][0x144] ;  /* 0x00005100ff097b82 */ /* 0x000e220000000800 */
[-C--:B-1----:R-:W-:Y:S01]  /*72b0*/  SHF.R.U64 R10, R4, R6.reuse, R3 ;  /* 0x00000006040a7219 */ /* 0x082fe20000001203 */
[----:B--2---:R-:W-:Y:S01]  /*72c0*/  IMAD.MOV R7, RZ, RZ, -R7 ;  /* 0x000000ffff077224 */ /* 0x004fe200078e0a07 */
[----:B------:R-:W-:Y:S01]  /*72d0*/  SHF.R.U32.HI R3, RZ, R6, R3 ;  /* 0x00000006ff037219 */ /* 0x000fe20000011603 */
[----:B------:R-:W-:-:S04]  /*72e0*/  FMUL R6, R0, UR4 ;  /* 0x0000000400067c20 */ /* 0x000fc80008400000 */
[----:B------:R-:W1:Y:S01]  /*72f0*/  LDC R21, c[0x0][0x148] ;  /* 0x00005200ff157b82 */ /* 0x000e620000000800 */
[----:B------:R2:W0:Y:S01]  /*7300*/  F2I.U32.TRUNC.NTZ R14, R6 ;  /* 0x00000006000e7305 */ /* 0x000422000020f000 */
[-CC-:B----4-:R-:W-:Y:S02]  /*7310*/  SHF.R.U64 R13, R10, R8.reuse, R3.reuse ;  /* 0x000000080a0d7219 */ /* 0x190fe40000001203 */
[----:B------:R-:W-:-:S04]  /*7320*/  SHF.R.U32.HI R0, RZ, R8, R3 ;  /* 0x00000008ff007219 */ /* 0x000fc80000011603 */
[----:B------:R-:W4:Y:S01]  /*7330*/  LDC R24, c[0x0][0x600] ;  /* 0x00018000ff187b82 */ /* 0x000f220000000800 */
[-CC-:B---3--:R-:W-:Y:S02]  /*7340*/  SHF.R.U64 R15, R13, R11.reuse, R0.reuse ;  /* 0x0000000b0d0f7219 */ /* 0x188fe40000001200 */
[----:B------:R-:W-:-:S03]  /*7350*/  SHF.R.U32.HI R5, RZ, R11, R0 ;  /* 0x0000000bff057219 */ /* 0x000fc60000011600 */
[----:B------:R-:W-:Y:S02]  /*7360*/  IMAD.MOV.U32 R4, RZ, RZ, R15 ;  /* 0x000000ffff047224 */ /* 0x000fe400078e000f */
[----:B------:R-:W3:Y:S01]  /*7370*/  LDC R28, c[0x0][0x648] ;  /* 0x00019200ff1c7b82 */ /* 0x000ee20000000800 */
[----:B0-----:R-:W-:-:S07]  /*7380*/  IMAD R25, R9, R7, R12 ;  /* 0x0000000709197224 */ /* 0x001fce00078e020c */
[----:B------:R-:W0:Y:S08]  /*7390*/  LDC R29, c[0x0][0x638] ;  /* 0x00018e00ff1d7b82 */ /* 0x000e300000000800 */
[----:B------:R-:W0:Y:S01]  /*73a0*/  LDC R30, c[0x0][0x610] ;  /* 0x00018400ff1e7b82 */ /* 0x000e220000000800 */
[----:B-12-4-:R-:W-:Y:S05]  /*73b0*/  @!P0 BRA `(.L_x_162) ;  /* 0x0000000000288947 */ /* 0x016fea0003800000 */
[----:B------:R-:W1:Y:S02]  /*73c0*/  LDC R0, c[0x0][0x64c] ;  /* 0x00019300ff007b82 */ /* 0x000e640000000800 */
[----:B-1----:R-:W-:-:S05]  /*73d0*/  IADD3 R3, P0, R15, R0, RZ ;  /* 0x000000000f037210 */ /* 0x002fca0007f1e0ff */
        /* <DEDUP_REMOVED lines=8> */
.L_x_162:
[----:B------:R-:W-:Y:S01]  /*7460*/  ISETP.NE.AND P0, PT, R2, 0x1, PT ;  /* 0x000000010200780c */ /* 0x000fe20003f05270 */
[----:B------:R-:W-:Y:S01]  /*7470*/  IMAD.MOV R14, RZ, RZ, -R14 ;  /* 0x000000ffff0e7224 */ /* 0x000fe200078e0a0e */
[----:B---3--:R-:W-:Y:S01]  /*7480*/  SHF.R.U64 R0, R4, R28, R5 ;  /* 0x0000001c04007219 */ /* 0x008fe20000001205 */
[----:B------:R-:W-:Y:S01]  /*7490*/  VIADD R5, R24, 0xffffffff ;  /* 0xffffffff18057836 */ /* 0x000fe20000000000 */
[----:B------:R-:W-:-:S03]  /*74a0*/  LOP3.LUT R3, R13, R100, RZ, 0xc0, !PT ;  /* 0x000000640d037212 */ /* 0x000fc600078ec0ff */
[----:B------:R-:W-:Y:S01]  /*74b0*/  IMAD.MOV R4, RZ, RZ, -R0 ;  /* 0x000000ffff047224 */ /* 0x000fe200078e0a00 */
[----:B------:R-:W-:Y:S01]  /*74c0*/  LOP3.LUT R10, R10, R5, RZ, 0xc0, !PT ;  /* 0x000000050a0a7212 */ /* 0x000fe200078ec0ff */
[----:B------:R-:W-:Y:S02]  /*74d0*/  IMAD R0, R96, R0, R3 ;  /* 0x0000000060007224 */ /* 0x000fe400078e0203 */
[----:B0-----:R-:W-:Y:S02]  /*74e0*/  IMAD R3, R4, R29, R15 ;  /* 0x0000001d04037224 */ /* 0x001fe400078e020f */
[----:B------:R-:W-:Y:S02]  /*74f0*/  @P0 IMAD R25, R21, R14, R20 ;  /* 0x0000000e15190224 */ /* 0x000fe400078e0214 */
[----:B------:R-:W-:Y:S02]  /*7500*/  IMAD R5, R3, R24, R10 ;  /* 0x0000001803057224 */ /* 0x000fe400078e020a */
[----:B------:R-:W-:-:S02]  /*7510*/  IMAD R0, R0, R30, R25 ;  /* 0x0000001e00007224 */ /* 0x000fc400078e0219 */
[----:B------:R-:W-:-:S03]  /*7520*/  IMAD.MOV.U32 R4, RZ, RZ, 0x1 ;  /* 0x00000001ff047424 */ /* 0x000fc600078e00ff */
[----:B------:R-:W-:Y:S02]  /*7530*/  SEL R102, R5, R0, !P0 ;  /* 0x0000000005667207 */ /* 0x000fe40004000000 */
[----:B------:R-:W-:Y:S02]  /*7540*/  PRMT R3, R4, 0x7610, R3 ;  /* 0x0000761004037816 */ /* 0x000fe40000000003 */
[----:B------:R-:W-:-:S07]  /*7550*/  SEL R0, R0, R5, !P0 ;  /* 0x0000000500007207 */ /* 0x000fce0004000000 */
.L_x_160:
[----:B------:R-:W-:Y:S01]  /*7560*/  LOP3.LUT P0, RZ, R3, 0xff, RZ, 0xc0, !PT ;  /* 0x000000ff03ff7812 */ /* 0x000fe2000780c0ff */
[----:B------:R-:W-:-:S12]  /*7570*/  IMAD.MOV.U32 R109, RZ, RZ, R0 ;  /* 0x000000ffff6d7224 */ /* 0x000fd800078e0000 */
[----:B------:R-:W-:Y:S05]  /*7580*/  @P0 BRA `(.L_x_163) ;  /* 0xffffffa000200947 */ /* 0x000fea000383ffff */
[----:B------:R-:W-:Y:S05]  /*7590*/  EXIT ;  /* 0x000000000000794d */ /* 0x000fea0003800000 */
.L_x_8:
        /* <DEDUP_REMOVED lines=26> */
.L_x_165:
[----:B------:R-:W0:Y:S01]  /*7740*/  LDC.64 R32, c[0x0][0x640] ;  /* 0x00019000ff207b82 */ /* 0x000e220000000a00 */
[-CC-:B------:R-:W-:Y:S01]  /*7750*/  SHF.R.U64 R22, R14, R8.reuse, R15.reuse ;  /* 0x000000080e167219 */ /* 0x180fe2000000120f */
[----:B------:R-:W-:Y:S01]  /*7760*/  IMAD.MOV.U32 R25, RZ, RZ, 0x1 ;  /* 0x00000001ff197424 */ /* 0x000fe200078e00ff */
[----:B------:R-:W-:Y:S02]  /*7770*/  SHF.R.U32.HI R7, RZ, R8, R15 ;  /* 0x00000008ff077219 */ /* 0x000fe4000001160f */
[----:B------:R-:W-:-:S03]  /*7780*/  IADD3 R13, P0, RZ, -R22, RZ ;  /* 0x80000016ff0d7210 */ /* 0x000fc60007f1e0ff */
[----:B------:R-:W1:Y:S02]  /*7790*/  LDC R12, c[0x0][0x618] ;  /* 0x00018600ff0c7b82 */ /* 0x000e640000000800 */
[----:B------:R-:W-:Y:S02]  /*77a0*/  IMAD.X R7, RZ, RZ, ~R7, P0 ;  /* 0x000000ffff077224 */ /* 0x000fe400000e0e07 */
[----:B------:R-:W-:-:S04]  /*77b0*/  IMAD.WIDE.U32 R10, R13, R26, R16 ;  /* 0x0000001a0d0a7225 */ /* 0x000fc800078e0010 */
[----:B------:R-:W2:Y:S01]  /*77c0*/  LDC R14, c[0x0][0x608] ;  /* 0x00018200ff0e7b82 */ /* 0x000ea20000000800 */
[----:B------:R-:W-:-:S04]  /*77d0*/  IMAD R8, R7, R26, RZ ;  /* 0x0000001a07087224 */ /* 0x000fc800078e02ff */
[----:B------:R-:W-:-:S03]  /*77e0*/  IMAD R7, R13, R27, R8 ;  /* 0x0000001b0d077224 */ /* 0x000fc600078e0208 */
[----:B------:R-:W3:Y:S01]  /*77f0*/  LDC R30, c[0x0][0x658] ;  /* 0x00019600ff1e7b82 */ /* 0x000ee20000000800 */
[----:B------:R-:W-:Y:S01]  /*7800*/  IMAD.IADD R7, R11, 0x1, R7 ;  /* 0x000000010b077824 */ /* 0x000fe200078e0207 */
[----:B0-----:R-:W-:Y:S01]  /*7810*/  ISETP.NE.U32.AND P0, PT, R32, RZ, PT ;  /* 0x000000ff2000720c */ /* 0x001fe20003f05070 */
[----:B------:R-:W-:-:S03]  /*7820*/  IMAD.MOV.U32 R11, RZ, RZ, -0x1 ;  /* 0xffffffffff0b7424 */ /* 0x000fc600078e00ff */
        /* <DEDUP_REMOVED lines=8> */
[-C--:B---3--:R-:W-:Y:S02]  /*78b0*/  SHF.L.U32 R10, R11, R30.reuse, RZ ;  /* 0x0000001e0b0a7219 */ /* 0x088fe400000006ff */
[--C-:B------:R-:W-:Y:S02]  /*78c0*/  SHF.R.U64 R28, R26, R30, R7.reuse ;  /* 0x0000001e1a1c7219 */ /* 0x100fe40000001207 */
[----:B------:R-:W-:Y:S02]  /*78d0*/  LOP3.LUT R27, RZ, R10, RZ, 0x33, !PT ;  /* 0x0000000aff1b7212 */ /* 0x000fe400078e33ff */
[----:B------:R-:W-:Y:S01]  /*78e0*/  SHF.R.U32.HI R11, RZ, R30, R7 ;  /* 0x0000001eff0b7219 */ /* 0x000fe20000011607 */
[----:B------:R-:W3:Y:S01]  /*78f0*/  LDC R29, c[0x0][0x610] ;  /* 0x00018400ff1d7b82 */ /* 0x000ee20000000800 */
[----:B------:R-:W-:Y:S01]  /*7900*/  IMAD.MOV.U32 R10, RZ, RZ, R28 ;  /* 0x000000ffff0a7224 */ /* 0x000fe200078e001c */
[----:B------:R-:W-:Y:S06]  /*7910*/  @!P0 BRA `(.L_x_166) ;  /* 0x0000000000288947 */ /* 0x000fec0003800000 */
        /* <DEDUP_REMOVED lines=10> */
.L_x_166:
[----:B------:R-:W-:Y:S02]  /*79c0*/  ISETP.NE.AND P0, PT, R2, 0x1, PT ;  /* 0x000000010200780c */ /* 0x000fe40003f05270 */
[----:B-1----:R-:W-:Y:S01]  /*79d0*/  SHF.R.U64 R8, R10, R8, R11 ;  /* 0x000000080a087219 */ /* 0x002fe2000000120b */
[----:B0-----:R-:W-:Y:S01]  /*79e0*/  VIADD R11, R21, 0xffffffff ;  /* 0xffffffff150b7836 */ /* 0x001fe20000000000 */
[----:B------:R-:W-:Y:S02]  /*79f0*/  SHF.L.U32 R25, R25, R30, RZ ;  /* 0x0000001e19197219 */ /* 0x000fe400000006ff */
[----:B------:R-:W-:Y:S01]  /*7a00*/  LOP3.LUT R5, R26, R27, RZ, 0xc0, !PT ;  /* 0x0000001b1a057212 */ /* 0x000fe200078ec0ff */
[----:B------:R-:W-:-:S04]  /*7a10*/  IMAD.MOV R7, RZ, RZ, -R8 ;  /* 0x000000ffff077224 */ /* 0x000fc800078e0a08 */
[----:B------:R-:W-:Y:S02]  /*7a20*/  IMAD R5, R25, R8, R5 ;  /* 0x0000000819057224 */ /* 0x000fe400078e0205 */
[----:B------:R-:W-:Y:S01]  /*7a30*/  @P0 IMAD R6, R9, R24, R4 ;  /* 0x0000001809060224 */ /* 0x000fe200078e0204 */
[----:B------:R-:W-:Y:S01]  /*7a40*/  LOP3.LUT R9, R20, R11, RZ, 0xc0, !PT ;  /* 0x0000000b14097212 */ /* 0x000fe200078ec0ff */
[----:B--2---:R-:W-:Y:S02]  /*7a50*/  IMAD R4, R7, R23, R28 ;  /* 0x0000001707047224 */ /* 0x004fe400078e021c */
[----:B---3--:R-:W-:Y:S02]  /*7a60*/  IMAD R6, R5, R29, R6 ;  /* 0x0000001d05067224 */ /* 0x008fe400078e0206 */
[----:B------:R-:W-:Y:S02]  /*7a70*/  IMAD R5, R4, R21, R9 ;  /* 0x0000001504057224 */ /* 0x000fe400078e0209 */
[----:B------:R-:W-:-:S02]  /*7a80*/  IMAD.MOV.U32 R8, RZ, RZ, 0x1 ;  /* 0x00000001ff087424 */ /* 0x000fc400078e00ff */
[----:B------:R-:W-:Y:S01]  /*7a90*/  IMAD.MOV.U32 R7, RZ, RZ, R22 ;  /* 0x000000ffff077224 */ /* 0x000fe200078e0016 */
[----:B------:R-:W-:Y:S02]  /*7aa0*/  SEL R21, R5, R6, !P0 ;  /* 0x0000000605157207 */ /* 0x000fe40004000000 */
[----:B------:R-:W-:-:S07]  /*7ab0*/  SEL R20, R6, R5, !P0 ;  /* 0x0000000506147207 */ /* 0x000fce0004000000 */
.L_x_164:
[----:B------:R-:W-:-:S08]  /*7ac0*/  NOP ;  /* 0x0000000000007918 */ /* 0x000fd00000000000 */
[----:B------:R-:W0:-:S00]  /*7ad0*/  USETMAXREG.DEALLOC.CTAPOOL 0x28 ;  /* 0x00000028000079c8 */ /* 0x000e0000080e0500 */
[----:B0-----:R-:W-:-:S13]  /*7ae0*/  ISETP.NE.AND P0, PT, R3, RZ, PT ;  /* 0x000000ff0300720c */ /* 0x001fda0003f05270 */
[----:B------:R-:W-:Y:S05]  /*7af0*/  @P0 EXIT ;  /* 0x000000000000094d */ /* 0x000fea0003800000 */
[----:B------:R-:W-:Y:S01]  /*7b00*/  LOP3.LUT P0, RZ, R8, 0xff, RZ, 0xc0, !PT ;  /* 0x000000ff08ff7812 */ /* 0x000fe2000780c0ff */
[----:B------:R-:W-:Y:S02]  /*7b10*/  IMAD.MOV.U32 R3, RZ, RZ, 0x1 ;  /* 0x00000001ff037424 */ /* 0x000fe400078e00ff */
[----:B------:R-:W-:-:S10]  /*7b20*/  IMAD.MOV.U32 R8, RZ, RZ, RZ ;  /* 0x000000ffff087224 */ /* 0x000fd400078e00ff */
[----:B------:R-:W-:Y:S05]  /*7b30*/  @!P0 BRA `(.L_x_167) ;  /* 0x0000000c002c8947 */ /* 0x000fea0003800000 */
[----:B------:R-:W0:Y:S01]  /*7b40*/  LDC R3, c[0x0][0x28c] ;  /* 0x0000a300ff037b82 */ /* 0x000e220000000800 */
[----:B------:R-:W1:Y:S01]  /*7b50*/  S2R R13, SR_CgaCtaId ;  /* 0x00000000000d7919 */ /* 0x000e620000008800 */
[----:B------:R-:W-:Y:S01]  /*7b60*/  ULDC UR5, c[0x0][0x658] ;  /* 0x0001960000057ab9 */ /* 0x000fe20000000800 */
[----:B------:R-:W-:Y:S01]  /*7b70*/  UMOV UR6, 0xffffffff ;  /* 0xffffffff00067882 */ /* 0x000fe20000000000 */
[----:B------:R-:W-:Y:S01]  /*7b80*/  BSSY B0, `(.L_x_167) ;  /* 0x00000c6000007945 */ /* 0x000fe20003800000 */
[----:B------:R-:W-:Y:S01]  /*7b90*/  USHF.L.U32 UR6, UR6, UR5, URZ ;  /* 0x0000000506067299 */ /* 0x000fe2000800063f */
[----:B------:R-:W-:Y:S01]  /*7ba0*/  IMAD.MOV.U32 R10, RZ, RZ, 0x1 ;  /* 0x00000001ff0a7424 */ /* 0x000fe200078e00ff */
[----:B------:R-:W-:Y:S01]  /*7bb0*/  LOP3.LUT R9, R18, 0x2, RZ, 0xfc, !PT ;  /* 0x0000000212097812 */ /* 0x000fe200078efcff */
[----:B------:R-:W-:Y:S01]  /*7bc0*/  IMAD.MOV.U32 R8, RZ, RZ, RZ ;  /* 0x000000ffff087224 */ /* 0x000fe200078e00ff */
[----:B------:R-:W-:Y:S01]  /*7bd0*/  ULDC UR4, c[0x0][0x600] ;  /* 0x0001800000047ab9 */ /* 0x000fe20000000800 */
[----:B------:R-:W-:Y:S01]  /*7be0*/  UMOV UR7, 0x1 ;  /* 0x0000000100077882 */ /* 0x000fe20000000000 */
[----:B------:R-:W-:-:S02]  /*7bf0*/  UIADD3 UR15, UR4, -0x1, URZ ;  /* 0xffffffff040f7890 */ /* 0x000fc4000fffe03f */
[----:B------:R-:W-:Y:S02]  /*7c00*/  USHF.L.U32 UR17, UR7, UR5, URZ ;  /* 0x0000000507117299 */ /* 0x000fe4000800063f */
[----:B------:R-:W-:Y:S01]  /*7c10*/  ULOP3.LUT UR16, URZ, UR6, URZ, 0x33, !UPT ;  /* 0x000000063f107292 */ /* 0x000fe2000f8e333f */
[----:B------:R-:W-:Y:S01]  /*7c20*/  ULDC.64 UR20, c[0x0][0x198] ;  /* 0x0000660000147ab9 */ /* 0x000fe20000000a00 */
[----:B0-----:R-:W-:-:S05]  /*7c30*/  VIADD R3, R3, 0x1f ;  /* 0x0000001f03037836 */ /* 0x001fca0000000000 */
[----:B------:R-:W-:-:S04]  /*7c40*/  SHF.R.S32.HI R4, RZ, 0x1f, R3 ;  /* 0x0000001fff047819 */ /* 0x000fc80000011403 */
[----:B------:R-:W-:Y:S01]  /*7c50*/  LEA.HI R4, R4, R3, RZ, 0x5 ;  /* 0x0000000304047211 */ /* 0x000fe200078f28ff */
[C---:B-1----:R-:W-:Y:S02]  /*7c60*/  IMAD.SHL.U32 R12, R13.reuse, 0x20, RZ ;  /* 0x000000200d0c7824 */ /* 0x042fe400078e00ff */
[----:B------:R-:W-:Y:S01]  /*7c70*/  IMAD.SHL.U32 R13, R13, 0x400, RZ ;  /* 0x000004000d0d7824 */ /* 0x000fe200078e00ff */
[----:B------:R-:W-:Y:S01]  /*7c80*/  SHF.R.S32.HI R11, RZ, 0x5, R4 ;  /* 0x00000005ff0b7819 */ /* 0x000fe20000011404 */
[----:B------:R-:W-:Y:S01]  /*7c90*/  IMAD.MOV.U32 R3, RZ, RZ, 0x1 ;  /* 0x00000001ff037424 */ /* 0x000fe200078e00ff */
[----:B------:R-:W-:Y:S02]  /*7ca0*/  LOP3.LUT R12, R12, 0x20, RZ, 0xc0, !PT ;  /* 0x000000200c0c7812 */ /* 0x000fe400078ec0ff */
[----:B------:R-:W-:Y:S01]  /*7cb0*/  LOP3.LUT R13, R13, 0x400, RZ, 0xc0, !PT ;  /* 0x000004000d0d7812 */ /* 0x000fe200078ec0ff */
[----:B------:R-:W-:-:S07]  /*7cc0*/  VIADD R19, R11, 0x1 ;  /* 0x000000010b137836 */ /* 0x000fce0000000000 */
.L_x_178:
[----:B------:R-:W-:-:S03]  /*7cd0*/  UMOV UR4, 0xffffffff ;  /* 0xffffffff00047882 */ /* 0x000fc60000000000 */
[----:B------:R-:W-:Y:S05]  /*7ce0*/  BRA.DIV UR4, `(.L_x_168) ;  /* 0x0000001604107947 */ /* 0x000fea000b800000 */
[----:B------:R-:W-:-:S13]  /*7cf0*/  ELECT P6, URZ, PT ;  /* 0x00000000003f782f */ /* 0x000fda00038c0000 */
.L_x_199:
[----:B------:R-:W0:Y:S01]  /*7d00*/  LDC R4, c[0x0][0x28c] ;  /* 0x0000a300ff047b82 */ /* 0x000e220000000800 */
[----:B------:R-:W-:Y:S01]  /*7d10*/  BSSY B1, `(.L_x_169) ;  /* 0x0000038000017945 */ /* 0x000fe20003800000 */
[----:B0-----:R-:W-:-:S13]  /*7d20*/  ISETP.LT.OR P6, PT, R4, 0x1, !P6 ;  /* 0x000000010400780c */ /* 0x001fda00077c1670 */
[----:B------:R-:W-:Y:S05]  /*7d30*/  @P6 BRA `(.L_x_170) ;  /* 0x0000000000d46947 */ /* 0x000fea0003800000 */
[----:B------:R-:W-:Y:S02]  /*7d40*/  IMAD R21, R21, 0x40, R12 ;  /* 0x0000004015157824 */ /* 0x000fe400078e020c */
[----:B------:R-:W-:Y:S02]  /*7d50*/  IMAD R20, R20, 0xc0, RZ ;  /* 0x000000c014147824 */ /* 0x000fe400078e02ff */
[----:B------:R-:W-:Y:S02]  /*7d60*/  IMAD.MOV.U32 R22, RZ, RZ, RZ ;  /* 0x000000ffff167224 */ /* 0x000fe400078e00ff */
[----:B------:R-:W-:Y:S02]  /*7d70*/  IMAD.MOV.U32 R4, RZ, RZ, R19 ;  /* 0x000000ffff047224 */ /* 0x000fe400078e0013 */
[----:B------:R-:W-:Y:S02]  /*7d80*/  IMAD.MOV.U32 R5, RZ, RZ, R3 ;  /* 0x000000ffff057224 */ /* 0x000fe400078e0003 */
[----:B------:R-:W-:-:S07]  /*7d90*/  IMAD.MOV.U32 R6, RZ, RZ, R8 ;  /* 0x000000ffff067224 */ /* 0x000fce00078e0008 */
.L_x_173:
[----:B------:R-:W0:Y:S01]  /*7da0*/  S2R R15, SR_CgaCtaId ;  /* 0x00000000000f7919 */ /* 0x000e220000008800 */
[----:B------:R-:W-:Y:S02]  /*7db0*/  MOV R14, 0x400 ;  /* 0x00000400000e7802 */ /* 0x000fe40000000f00 */
[----:B------:R-:W-:Y:S02]  /*7dc0*/  ISETP.NE.AND P1, PT, R0, RZ, PT ;  /* 0x000000ff0000720c */ /* 0x000fe40003f25270 */
[----:B0-----:R-:W-:Y:S02]  /*7dd0*/  LEA R25, R15, R14, 0x18 ;  /* 0x0000000e0f197211 */ /* 0x001fe400078ec0ff */
[----:B------:R-:W-:-:S09]  /*7de0*/  SHF.L.U32 R14, R5, 0x1f, RZ ;  /* 0x0000001f050e7819 */ /* 0x000fd200000006ff */
[----:B------:R-:W0:Y:S01]  /*7df0*/  @!P1 LDC R15, c[0x0][0x500] ;  /* 0x00014000ff0f9b82 */ /* 0x000e220000000800 */
[----:B------:R-:W-:-:S04]  /*7e00*/  IMAD R23, R6, 0x8, R25 ;  /* 0x0000000806177824 */ /* 0x000fc800078e0219 */
[----:B------:R-:W1:Y:S02]  /*7e10*/  SYNCS.PHASECHK.TRANS64.TRYWAIT P0, [R23+URZ+0x70], R14 ;  /* 0x0000700e170075a7 */ /* 0x000e64000800017f */
[----:B-1----:R-:W-:Y:S05]  /*7e20*/  @!P0 BRA `(.L_x_171) ;  /* 0x0000001000e08947 */ /* 0x002fea0003800000 */
.L_x_200:
[----:B-1----:R-:W-:Y:S01]  /*7e30*/  PRMT R14, R9, 0x9910, RZ ;  /* 0x00009910090e7816 */ /* 0x002fe200000000ff */
[----:B0-----:R0:W-:Y:S03]  /*7e40*/  @!P1 SYNCS.ARRIVE.TRANS64 RZ, [R23+URZ], R15 ;  /* 0x0000000f17ff99a7 */ /* 0x0011e6000800003f */
[----:B------:R-:W-:-:S13]  /*7e50*/  ISETP.NE.AND P0, PT, R14, 0x2, PT ;  /* 0x000000020e00780c */ /* 0x000fda0003f05270 */
[----:B0-----:R-:W-:Y:S05]  /*7e60*/  @P0 BRA `(.L_x_172) ;  /* 0x0000000000040947 */ /* 0x001fea0003800000 */
[----:B------:R-:W-:Y:S01]  /*7e70*/  BPT.TRAP 0x1 ;  /* 0x000000040000795c */ /* 0x000fe20000300000 */
.L_x_172:
[C---:B------:R-:W-:Y:S01]  /*7e80*/  IMAD R15, R6.reuse, 0x3000, R25 ;  /* 0x00003000060f7824 */ /* 0x040fe200078e0219 */
[----:B------:R-:W-:Y:S01]  /*7e90*/  R2UR UR9, R23 ;  /* 0x00000000170972ca */ /* 0x000fe200000e0000 */
[----:B------:R-:W-:Y:S01]  /*7ea0*/  IMAD R14, R6, 0x800, R13 ;  /* 0x00000800060e7824 */ /* 0x000fe200078e020d */
[----:B------:R-:W-:Y:S01]  /*7eb0*/  UIADD3 UR4, UP0, UR20, 0xf0, URZ ;  /* 0x000000f014047890 */ /* 0x000fe2000ff1e03f */
[----:B------:R-:W-:Y:S01]  /*7ec0*/  VIADD R4, R4, 0xffffffff ;  /* 0xffffffff04047836 */ /* 0x000fe20000000000 */
[----:B------:R-:W-:Y:S01]  /*7ed0*/  R2UR UR5, R15 ;  /* 0x000000000f0572ca */ /* 0x000fe200000e0000 */
[----:B------:R-:W-:Y:S01]  /*7ee0*/  IMAD R14, R14, 0x2, R25 ;  /* 0x000000020e0e7824 */ /* 0x000fe200078e0219 */
[----:B------:R-:W-:Y:S01]  /*7ef0*/  R2UR UR11, R20 ;  /* 0x00000000140b72ca */ /* 0x000fe200000e0000 */
[----:B------:R-:W-:Y:S01]  /*7f00*/  UIADD3 UR22, UP1, UR20, 0x1f0, URZ ;  /* 0x000001f014167890 */ /* 0x000fe2000ff3e03f */
[----:B------:R-:W-:Y:S01]  /*7f10*/  R2UR UR10, R22 ;  /* 0x00000000160a72ca */ /* 0x000fe200000e0000 */
[----:B------:R-:W-:Y:S01]  /*7f20*/  VIADD R6, R6, 0x1 ;  /* 0x0000000106067836 */ /* 0x000fe20000000000 */
[----:B------:R-:W-:Y:S01]  /*7f30*/  R2UR UR8, R14 ;  /* 0x000000000e0872ca */ /* 0x000fe200000e0000 */
[----:B------:R-:W-:Y:S01]  /*7f40*/  UIADD3.X UR23, URZ, UR21, URZ, UP1, !UPT ;  /* 0x000000153f177290 */ /* 0x000fe20008ffe43f */
[----:B------:R-:W-:Y:S01]  /*7f50*/  R2UR UR12, R7 ;  /* 0x00000000070c72ca */ /* 0x000fe200000e0000 */
[----:B------:R-:W-:Y:S01]  /*7f60*/  UMOV UR6, 0x0 ;  /* 0x0000000000067882 */ /* 0x000fe20000000000 */
[----:B------:R-:W-:Y:S01]  /*7f70*/  R2UR UR18, R21 ;  /* 0x00000000151272ca */ /* 0x000fe200000e0000 */
[----:B------:R-:W-:Y:S01]  /*7f80*/  UMOV UR7, 0x10000000 ;  /* 0x1000000000077882 */ /* 0x000fe20000000000 */
[----:B------:R-:W-:Y:S01]  /*7f90*/  ISETP.GT.AND P1, PT, R4, 0x1, PT ;  /* 0x000000010400780c */ /* 0x000fe20003f24270 */
[----:B------:R-:W-:Y:S01]  /*7fa0*/  UIADD3 UR13, UR5, 0x200, URZ ;  /* 0x00000200050d7890 */ /* 0x000fe2000fffe03f */
[----:B------:R-:W-:Y:S01]  /*7fb0*/  ISETP.NE.AND P0, PT, R6, 0xe, PT ;  /* 0x0000000e0600780c */ /* 0x000fe20003f05270 */
[----:B------:R-:W-:Y:S01]  /*7fc0*/  UIADD3.X UR5, URZ, UR21, URZ, UP0, !UPT ;  /* 0x000000153f057290 */ /* 0x000fe200087fe43f */
[----:B------:R-:W-:Y:S01]  /*7fd0*/  VIADD R22, R22, 0x20 ;  /* 0x0000002016167836 */ /* 0x000fe20000000000 */
[----:B------:R-:W-:Y:S01]  /*7fe0*/  UMOV UR19, 0x30000 ;  /* 0x0003000000137882 */ /* 0x000fe20000000000 */
[----:B------:R-:W-:Y:S01]  /*7ff0*/  SEL R14, RZ, 0x1, P0 ;  /* 0x00000001ff0e7807 */ /* 0x000fe20000000000 */
[----:B------:R-:W-:Y:S01]  /*8000*/  UIADD3 UR14, UR8, 0x2a200, URZ ;  /* 0x0002a200080e7890 */ /* 0x000fe2000fffe03f */
[----:B------:R-:W-:-:S02]  /*8010*/  SEL R6, R6, RZ, P0 ;  /* 0x000000ff06067207 */ /* 0x000fc40000000000 */
[----:B------:R-:W-:Y:S01]  /*8020*/  UMOV UR8, UR13 ;  /* 0x0000000d00087c82 */ /* 0x000fe20008000000 */
[----:B------:R-:W-:Y:S01]  /*8030*/  LOP3.LUT R5, R5, R14, RZ, 0x3c, !PT ;  /* 0x0000000e05057212 */ /* 0x000fe200078e3cff */
[----:B------:R0:W-:Y:S02]  /*8040*/  UTMALDG.3D [UR8], [UR4], desc[UR6] ;  /* 0x00000608040075b4 */ /* 0x0001e40008011000 */
[----:B0-----:R-:W-:Y:S01]  /*8050*/  UMOV UR8, UR14 ;  /* 0x0000000e00087c82 */ /* 0x001fe20008000000 */
[----:B------:R-:W-:Y:S02]  /*8060*/  UMOV UR11, UR18 ;  /* 0x00000012000b7c82 */ /* 0x000fe40008000000 */
[----:B------:R0:W-:Y:S02]  /*8070*/  UTMALDG.3D.MULTICAST [UR8], [UR22], UR19, desc[UR6] ;  /* 0x00000608160073b4 */ /* 0x0001e40008011813 */
[----:B0-----:R-:W-:Y:S05]  /*8080*/  @P1 BRA `(.L_x_173) ;  /* 0xfffffffc00441947 */ /* 0x001fea000383ffff */
.L_x_170:
[----:B------:R-:W-:Y:S05]  /*8090*/  BSYNC B1 ;  /* 0x0000000000017941 */ /* 0x000fea0003800000 */
.L_x_169:
[----:B------:R-:W-:Y:S01]  /*80a0*/  LOP3.LUT P1, RZ, R10, 0xff, RZ, 0xc0, !PT ;  /* 0x000000ff0aff7812 */ /* 0x000fe2000782c0ff */
[C---:B------:R-:W-:Y:S01]  /*80b0*/  IMAD.IADD R7, R11.reuse, 0x1, R8 ;  /* 0x000000010b077824 */ /* 0x040fe200078e0208 */
[----:B------:R-:W-:Y:S01]  /*80c0*/  ULDC.64 UR4, c[0x0][0x650] ;  /* 0x0001940000047ab9 */ /* 0x000fe20000000a00 */
[----:B------:R-:W-:Y:S01]  /*80d0*/  ISETP.GE.U32.AND P2, PT, R11, 0xe, PT ;  /* 0x0000000e0b00780c */ /* 0x000fe20003f46070 */
[----:B------:R-:W-:Y:S01]  /*80e0*/  BSSY B1, `(.L_x_174) ;  /* 0x000006d000017945 */ /* 0x000fe20003800000 */
[----:B------:R-:W-:Y:S01]  /*80f0*/  IMAD.MOV.U32 R20, RZ, RZ, -0x1 ;  /* 0xffffffffff147424 */ /* 0x000fe200078e00ff */
[----:B------:R-:W-:Y:S01]  /*8100*/  ISETP.GT.U32.AND P0, PT, R7, 0xd, PT ;  /* 0x0000000d0700780c */ /* 0x000fe20003f04070 */
[----:B------:R-:W-:Y:S01]  /*8110*/  IMAD.MOV.U32 R21, RZ, RZ, -0x1 ;  /* 0xffffffffff157424 */ /* 0x000fe200078e00ff */
[----:B------:R-:W-:Y:S02]  /*8120*/  SHF.R.U32.HI R4, RZ, 0x1, R7 ;  /* 0x00000001ff047819 */ /* 0x000fe40000011607 */
[----:B------:R-:W-:-:S02]  /*8130*/  ISETP.LT.U32.AND P0, PT, R11, 0xe, P0 ;  /* 0x0000000e0b00780c */ /* 0x000fc40000701070 */
[----:B------:R-:W-:Y:S01]  /*8140*/  PRMT R10, RZ, 0x7610, R10 ;  /* 0x00007610ff0a7816 */ /* 0x000fe2000000000a */
[----:B------:R-:W0:Y:S01]  /*8150*/  @P1 S2R R6, SR_CgaCtaId ;  /* 0x0000000000061919 */ /* 0x000e220000008800 */
[----:B------:R-:W-:-:S04]  /*8160*/  @P1 MOV R5, 0x400 ;  /* 0x0000040000051802 */ /* 0x000fc80000000f00 */
[----:B0-----:R-:W-:Y:S01]  /*8170*/  @P1 LEA R6, R6, R5, 0x18 ;  /* 0x0000000506061211 */ /* 0x001fe200078ec0ff */
[----:B------:R-:W-:Y:S01]  /*8180*/  IMAD.WIDE.U32 R4, R4, -0x6db6db6d, RZ ;  /* 0x9249249304047825 */ /* 0x000fe200078e00ff */
[----:B------:R-:W-:Y:S02]  /*8190*/  SEL R4, RZ, 0x1, !P0 ;  /* 0x00000001ff047807 */ /* 0x000fe40004000000 */
[----:B------:R0:W-:Y:S01]  /*81a0*/  @P1 SYNCS.ARRIVE.TRANS64.A1T0 RZ, [R6+URZ+0xf8], RZ ;  /* 0x0000f8ff06ff19a7 */ /* 0x0001e2000810003f */
[----:B------:R-:W-:Y:S02]  /*81b0*/  IADD3 R16, P1, R16, UR36, RZ ;  /* 0x0000002410107c10 */ /* 0x000fe4000ff3e0ff */
[----:B------:R-:W-:Y:S02]  /*81c0*/  LOP3.LUT R3, R3, R4, RZ, 0x3c, !PT ;  /* 0x0000000403037212 */ /* 0x000fe400078e3cff */
[----:B------:R-:W-:Y:S02]  /*81d0*/  IADD3.X R17, R17, UR42, RZ, P1, !PT ;  /* 0x0000002a11117c10 */ /* 0x000fe40008ffe4ff */
[----:B------:R-:W-:-:S02]  /*81e0*/  ISETP.GE.U32.AND P0, PT, R16, UR4, PT ;  /* 0x0000000410007c0c */ /* 0x000fc4000bf06070 */
[----:B0-----:R-:W-:Y:S02]  /*81f0*/  SHF.R.U32.HI R6, RZ, 0x2, R5 ;  /* 0x00000002ff067819 */ /* 0x001fe40000011605 */
[----:B------:R-:W-:Y:S02]  /*8200*/  ISETP.GE.U32.AND.EX P0, PT, R17, UR5, PT, P0 ;  /* 0x0000000511007c0c */ /* 0x000fe4000bf06100 */
[----:B------:R-:W-:Y:S01]  /*8210*/  @P2 LOP3.LUT R3, R3, 0x1, R6, 0x78, !PT ;  /* 0x0000000103032812 */ /* 0x000fe200078e7806 */
[----:B------:R-:W-:Y:S01]  /*8220*/  IMAD R8, R6, -0xe, R7 ;  /* 0xfffffff206087824 */ /* 0x000fe200078e0207 */
[----:B------:R-:W-:Y:S01]  /*8230*/  PRMT R4, RZ, 0x7610, R4 ;  /* 0x00007610ff047816 */ /* 0x000fe20000000004 */
[----:B------:R-:W-:-:S08]  /*8240*/  IMAD.MOV.U32 R7, RZ, RZ, -0x1 ;  /* 0xffffffffff077424 */ /* 0x000fd000078e00ff */
[----:B------:R-:W-:Y:S05]  /*8250*/  @P0 BRA `(.L_x_175) ;  /* 0x0000000400540947 */ /* 0x000fea0003800000 */
[----:B------:R-:W0:Y:S01]  /*8260*/  S2R R15, SR_CTAID.X ;  /* 0x00000000000f7919 */ /* 0x000e220000002500 */
[----:B------:R-:W-:Y:S01]  /*8270*/  ULDC.64 UR4, c[0x0][0x628] ;  /* 0x00018a0000047ab9 */ /* 0x000fe20000000a00 */
[----:B------:R-:W-:Y:S01]  /*8280*/  ULDC UR7, c[0x0][0x630] ;  /* 0x00018c0000077ab9 */ /* 0x000fe20000000800 */
[----:B------:R-:W-:Y:S01]  /*8290*/  ISETP.NE.U32.AND P0, PT, RZ, UR4, PT ;  /* 0x00000004ff007c0c */ /* 0x000fe2000bf05070 */
[----:B------:R-:W1:Y:S01]  /*82a0*/  S2R R20, SR_CTAID.Y ;  /* 0x0000000000147919 */ /* 0x000e620000002600 */
[----:B------:R-:W-:Y:S01]  /*82b0*/  ULDC UR8, c[0x0][0x150] ;  /* 0x0000540000087ab9 */ /* 0x000fe20000000800 */
[----:B------:R-:W-:Y:S01]  /*82c0*/  IMAD.MOV.U32 R4, RZ, RZ, R16 ;  /* 0x000000ffff047224 */ /* 0x000fe200078e0010 */
[----:B------:R-:W-:Y:S01]  /*82d0*/  ISETP.NE.AND.EX P0, PT, RZ, UR5, PT, P0 ;  /* 0x00000005ff007c0c */ /* 0x000fe2000bf05300 */
[----:B------:R-:W-:Y:S01]  /*82e0*/  IMAD.MOV.U32 R5, RZ, RZ, R17 ;  /* 0x000000ffff057224 */ /* 0x000fe200078e0011 */
[----:B0-----:R-:W-:-:S11]  /*82f0*/  I2FP.F32.U32 R22, R15 ;  /* 0x0000000f00167245 */ /* 0x001fd60000201000 */
[----:B------:R-:W-:Y:S05]  /*8300*/  @!P0 BRA `(.L_x_176) ;  /* 0x0000000000288947 */ /* 0x000fea0003800000 */
[----:B------:R-:W-:Y:S02]  /*8310*/  ULDC UR6, c[0x0][0x634] ;  /* 0x00018d0000067ab9 */ /* 0x000fe40000000800 */
[----:B------:R-:W-:-:S05]  /*8320*/  IADD3 R5, P0, R16, UR6, RZ ;  /* 0x0000000610057c10 */ /* 0x000fca000ff1e0ff */
[----:B------:R-:W-:-:S04]  /*8330*/  IMAD.X R21, RZ, RZ, R17, P0 ;  /* 0x000000ffff157224 */ /* 0x000fc800000e0611 */
[----:B------:R-:W-:-:S04]  /*8340*/  IMAD.WIDE.U32 R6, R21, UR4, RZ ;  /* 0x0000000415067c25 */ /* 0x000fc8000f8e00ff */
[----:B------:R-:W-:-:S04]  /*8350*/  IMAD.WIDE.U32 R6, P0, R5, UR5, R6 ;  /* 0x0000000505067c25 */ /* 0x000fc8000f800006 */
[----:B------:R-:W-:-:S04]  /*8360*/  IMAD.WIDE.U32 R4, R5, UR4, RZ ;  /* 0x0000000405047c25 */ /* 0x000fc8000f8e00ff */
[----:B------:R-:W-:Y:S01]  /*8370*/  IMAD.MOV.U32 R4, RZ, RZ, R7 ;  /* 0x000000ffff047224 */ /* 0x000fe200078e0007 */
[----:B------:R-:W-:Y:S01]  /*8380*/  IADD3 RZ, P1, R5, R6, RZ ;  /* 0x0000000605ff7210 */ /* 0x000fe20007f3e0ff */
[----:B------:R-:W-:-:S04]  /*8390*/  IMAD.X R5, RZ, RZ, RZ, P0 ;  /* 0x000000ffff057224 */ /* 0x000fc800000e06ff */
[----:B------:R-:W-:-:S08]  /*83a0*/  IMAD.WIDE.U32.X R4, R21, UR5, R4, P1 ;  /* 0x0000000515047c25 */ /* 0x000fd000088e0404 */
.L_x_176:
[--C-:B------:R-:W-:Y:S01]  /*83b0*/  SHF.R.U64 R14, R4, UR7, R5.reuse ;  /* 0x00000007040e7c19 */ /* 0x100fe20008001205 */
[----:B------:R-:W-:Y:S01]  /*83c0*/  FMUL R22, R22, UR8 ;  /* 0x0000000816167c20 */ /* 0x000fe20008400000 */
[----:B------:R-:W-:Y:S01]  /*83d0*/  SHF.R.U32.HI R4, RZ, UR7, R5 ;  /* 0x00000007ff047c19 */ /* 0x000fe20008011605 */
[----:B------:R-:W0:Y:S01]  /*83e0*/  LDC R6, c[0x0][0x144] ;  /* 0x00005100ff067b82 */ /* 0x000e220000000800 */
[----:B------:R-:W-:Y:S01]  /*83f0*/  IADD3 R5, P0, RZ, -R14, RZ ;  /* 0x8000000eff057210 */ /* 0x000fe20007f1e0ff */
[----:B------:R-:W-:Y:S01]  /*8400*/  ULDC UR6, c[0x0][0x154] ;  /* 0x0000550000067ab9 */ /* 0x000fe20000000800 */
[----:B-1----:R-:W-:Y:S01]  /*8410*/  I2FP.F32.U32 R7, R20 ;  /* 0x0000001400077245 */ /* 0x002fe20000201000 */
[----:B------:R-:W1:Y:S01]  /*8420*/  F2I.U32.TRUNC.NTZ R22, R22 ;  /* 0x0000001600167305 */ /* 0x000e62000020f000 */
[----:B------:R-:W-:Y:S01]  /*8430*/  ULDC.64 UR4, c[0x0][0x620] ;  /* 0x0001880000047ab9 */ /* 0x000fe20000000a00 */
[----:B------:R-:W-:Y:S01]  /*8440*/  IMAD.X R4, RZ, RZ, ~R4, P0 ;  /* 0x000000ffff047224 */ /* 0x000fe200000e0e04 */
[----:B------:R-:W-:Y:S01]  /*8450*/  ISETP.NE.AND P2, PT, R2, 0x1, PT ;  /* 0x000000010200780c */ /* 0x000fe20003f45270 */
[----:B------:R-:W-:Y:S01]  /*8460*/  FMUL R23, R7, UR6 ;  /* 0x0000000607177c20 */ /* 0x000fe20008400000 */
[----:B------:R-:W2:Y:S01]  /*8470*/  LDC R25, c[0x0][0x148] ;  /* 0x00005200ff197b82 */ /* 0x000ea20000000800 */
[----:B------:R-:W-:Y:S01]  /*8480*/  IMAD R4, R4, UR4, RZ ;  /* 0x0000000404047c24 */ /* 0x000fe2000f8e02ff */
[----:B------:R-:W-:-:S02]  /*8490*/  ULDC.64 UR6, c[0x0][0x640] ;  /* 0x0001900000067ab9 */ /* 0x000fc40000000a00 */
[----:B------:R-:W-:Y:S01]  /*84a0*/  ISETP.NE.U32.AND P0, PT, RZ, UR6, PT ;  /* 0x00000006ff007c0c */ /* 0x000fe2000bf05070 */
[----:B------:R-:W3:Y:S01]  /*84b0*/  F2I.U32.TRUNC.NTZ R23, R23 ;  /* 0x0000001700177305 */ /* 0x000ee2000020f000 */
[C---:B------:R-:W-:Y:S02]  /*84c0*/  IMAD R7, R5.reuse, UR5, R4 ;  /* 0x0000000505077c24 */ /* 0x040fe4000f8e0204 */
[----:B------:R-:W-:Y:S01]  /*84d0*/  IMAD.WIDE.U32 R4, R5, UR4, R16 ;  /* 0x0000000405047c25 */ /* 0x000fe2000f8e0010 */
[----:B------:R-:W-:Y:S01]  /*84e0*/  ULDC UR4, c[0x0][0x618] ;  /* 0x0001860000047ab9 */ /* 0x000fe20000000800 */
[----:B------:R-:W-:Y:S02]  /*84f0*/  ISETP.NE.AND.EX P0, PT, RZ, UR7, PT, P0 ;  /* 0x00000007ff007c0c */ /* 0x000fe4000bf05300 */
[----:B------:R-:W-:Y:S02]  /*8500*/  IMAD.IADD R5, R5, 0x1, R7 ;  /* 0x0000000105057824 */ /* 0x000fe400078e0207 */
[----:B-1----:R-:W-:-:S03]  /*8510*/  IMAD.MOV R22, RZ, RZ, -R22 ;  /* 0x000000ffff167224 */ /* 0x002fc600078e0a16 */
[----:B------:R-:W-:Y:S01]  /*8520*/  SHF.R.U64 R21, R4, UR4, R5 ;  /* 0x0000000404157c19 */ /* 0x000fe20008001205 */
[----:B0-----:R-:W-:Y:S01]  /*8530*/  IMAD R15, R6, R22, R15 ;  /* 0x00000016060f7224 */ /* 0x001fe200078e020f */
[----:B------:R-:W-:Y:S01]  /*8540*/  SHF.R.U32.HI R4, RZ, UR4, R5 ;  /* 0x00000004ff047c19 */ /* 0x000fe20008011605 */
[----:B------:R-:W-:Y:S01]  /*8550*/  ULDC UR4, c[0x0][0x608] ;  /* 0x0001820000047ab9 */ /* 0x000fe20000000800 */
[----:B---3--:R-:W-:Y:S02]  /*8560*/  IMAD.MOV R6, RZ, RZ, -R23 ;  /* 0x000000ffff067224 */ /* 0x008fe400078e0a17 */
[--C-:B------:R-:W-:Y:S02]  /*8570*/  SHF.R.U64 R22, R21, UR4, R4.reuse ;  /* 0x0000000415167c19 */ /* 0x100fe40008001204 */
[----:B------:R-:W-:Y:S01]  /*8580*/  SHF.R.U32.HI R5, RZ, UR4, R4 ;  /* 0x00000004ff057c19 */ /* 0x000fe20008011604 */
[----:B------:R-:W-:Y:S01]  /*8590*/  ULDC UR4, c[0x0][0x658] ;  /* 0x0001960000047ab9 */ /* 0x000fe20000000800 */
[----:B--2---:R-:W-:-:S02]  /*85a0*/  @P2 IMAD R15, R25, R6, R20 ;  /* 0x00000006190f2224 */ /* 0x004fc400078e0214 */
[--C-:B------:R-:W-:Y:S02]  /*85b0*/  SHF.R.U64 R20, R22, UR4, R5.reuse ;  /* 0x0000000416147c19 */ /* 0x100fe40008001205 */
[----:B------:R-:W-:-:S03]  /*85c0*/  SHF.R.U32.HI R23, RZ, UR4, R5 ;  /* 0x00000004ff177c19 */ /* 0x000fc60008011605 */
[----:B------:R-:W-:Y:S02]  /*85d0*/  IMAD.MOV.U32 R6, RZ, RZ, R20 ;  /* 0x000000ffff067224 */ /* 0x000fe400078e0014 */
[----:B------:R-:W-:Y:S01]  /*85e0*/  IMAD.MOV.U32 R5, RZ, RZ, R23 ;  /* 0x000000ffff057224 */ /* 0x000fe200078e0017 */
[----:B------:R-:W-:Y:S06]  /*85f0*/  @!P0 BRA `(.L_x_177) ;  /* 0x00000000002c8947 */ /* 0x000fec0003800000 */
        /* <DEDUP_REMOVED lines=9> */
[----:B------:R-:W-:-:S04]  /*8690*/  IMAD.WIDE.U32.X R4, R23, UR7, R4, P1 ;  /* 0x0000000717047c25 */ /* 0x000fc800088e0404 */
[----:B------:R-:W-:-:S07]  /*86a0*/  IMAD.MOV.U32 R6, RZ, RZ, R4 ;  /* 0x000000ffff067224 */ /* 0x000fce00078e0004 */
.L_x_177:
[----:B------:R-:W-:Y:S01]  /*86b0*/  ULDC UR4, c[0x0][0x648] ;  /* 0x0001920000047ab9 */ /* 0x000fe20000000800 */
[----:B------:R-:W-:Y:S01]  /*86c0*/  LOP3.LUT R4, R22, UR16, RZ, 0xc0, !PT ;  /* 0x0000001016047c12 */ /* 0x000fe2000f8ec0ff */
[----:B------:R-:W-:Y:S01]  /*86d0*/  ULDC UR5, c[0x0][0x610] ;  /* 0x0001840000057ab9 */ /* 0x000fe20000000800 */
[----:B------:R-:W-:Y:S01]  /*86e0*/  SHF.R.U64 R5, R6, UR4, R5 ;  /* 0x0000000406057c19 */ /* 0x000fe20008001205 */
[----:B------:R-:W-:Y:S01]  /*86f0*/  ULDC UR4, c[0x0][0x638] ;  /* 0x00018e0000047ab9 */ /* 0x000fe20000000800 */
[----:B------:R-:W-:-:S03]  /*8700*/  LOP3.LUT R21, R21, UR15, RZ, 0xc0, !PT ;  /* 0x0000000f15157c12 */ /* 0x000fc6000f8ec0ff */
[----:B------:R-:W-:Y:S02]  /*8710*/  IMAD.MOV R7, RZ, RZ, -R5 ;  /* 0x000000ffff077224 */ /* 0x000fe400078e0a05 */
[----:B------:R-:W-:Y:S02]  /*8720*/  IMAD R4, R5, UR17, R4 ;  /* 0x0000001105047c24 */ /* 0x000fe4000f8e0204 */
[----:B------:R-:W-:Y:S01]  /*8730*/  IMAD R20, R7, UR4, R20 ;  /* 0x0000000407147c24 */ /* 0x000fe2000f8e0214 */
[----:B------:R-:W-:Y:S01]  /*8740*/  ULDC UR4, c[0x0][0x600] ;  /* 0x0001800000047ab9 */ /* 0x000fe20000000800 */
[----:B------:R-:W-:Y:S02]  /*8750*/  IMAD R15, R4, UR5, R15 ;  /* 0x00000005040f7c24 */ /* 0x000fe4000f8e020f */
[----:B------:R-:W-:Y:S02]  /*8760*/  IMAD R20, R20, UR4, R21 ;  /* 0x0000000414147c24 */ /* 0x000fe4000f8e0215 */
[----:B------:R-:W-:-:S02]  /*8770*/  IMAD.MOV.U32 R4, RZ, RZ, 0x1 ;  /* 0x00000001ff047424 */ /* 0x000fc400078e00ff */
[----:B------:R-:W-:Y:S01]  /*8780*/  IMAD.MOV.U32 R7, RZ, RZ, R14 ;  /* 0x000000ffff077224 */ /* 0x000fe200078e000e */
[----:B------:R-:W-:Y:S02]  /*8790*/  SEL R21, R20, R15, !P2 ;  /* 0x0000000f14157207 */ /* 0x000fe40005000000 */
[----:B------:R-:W-:-:S07]  /*87a0*/  SEL R20, R15, R20, !P2 ;  /* 0x000000140f147207 */ /* 0x000fce0005000000 */
.L_x_175:
[----:B------:R-:W-:Y:S05]  /*87b0*/  BSYNC B1 ;  /* 0x0000000000017941 */ /* 0x000fea0003800000 */
.L_x_174:
[----:B------:R-:W-:-:S13]  /*87c0*/  LOP3.LUT P0, RZ, R4, 0xff, RZ, 0xc0, !PT ;  /* 0x000000ff04ff7812 */ /* 0x000fda000780c0ff */
[----:B------:R-:W-:Y:S05]  /*87d0*/  @P0 BRA `(.L_x_178) ;  /* 0xfffffff4003c0947 */ /* 0x000fea000383ffff */
[----:B------:R-:W-:Y:S05]  /*87e0*/  BSYNC B0 ;  /* 0x0000000000007941 */ /* 0x000fea0003800000 */
.L_x_167:
[----:B------:R-:W-:-:S03]  /*87f0*/  UMOV UR4, 0xffffffff ;  /* 0xffffffff00047882 */ /* 0x000fc60000000000 */
[----:B------:R-:W-:Y:S05]  /*8800*/  BRA.DIV UR4, `(.L_x_179) ;  /* 0x0000000a047c7947 */ /* 0x000fea000b800000 */
[----:B------:R-:W-:-:S13]  /*8810*/  ELECT P6, URZ, PT ;  /* 0x00000000003f782f */ /* 0x000fda00038c0000 */
.L_x_203:
[----:B------:R-:W-:Y:S04]  /*8820*/  BSSY B0, `(.L_x_180) ;  /* 0x0000085000007945 */ /* 0x000fe80003800000 */
[----:B------:R-:W-:Y:S05]  /*8830*/  @!P6 BRA `(.L_x_181) ;  /* 0x00000008000ce947 */ /* 0x000fea0003800000 */
[----:B------:R-:W-:-:S04]  /*8840*/  LOP3.LUT R18, R18, 0x2, RZ, 0xfc, !PT ;  /* 0x0000000212127812 */ /* 0x000fc800078efcff */
[----:B------:R-:W-:-:S13]  /*8850*/  ISETP.NE.AND P0, PT, R18, 0x3, PT ;  /* 0x000000031200780c */ /* 0x000fda0003f05270 */
[----:B------:R-:W-:Y:S05]  /*8860*/  @!P0 BRA `(.L_x_182) ;  /* 0x0000000000048947 */ /* 0x000fea0003800000 */
[----:B------:R-:W-:Y:S01]  /*8870*/  BPT.TRAP 0x1 ;  /* 0x000000040000795c */ /* 0x000fe20000300000 */
.L_x_182:
[----:B------:R-:W0:Y:S01]  /*8880*/  S2R R5, SR_CgaCtaId ;  /* 0x0000000000057919 */ /* 0x000e220000008800 */
[----:B------:R-:W-:Y:S02]  /*8890*/  MOV R0, 0x400 ;  /* 0x0000040000007802 */ /* 0x000fe40000000f00 */
[----:B------:R-:W-:Y:S02]  /*88a0*/  SHF.L.U32 R2, R3, 0x1f, RZ ;  /* 0x0000001f03027819 */ /* 0x000fe400000006ff */
[----:B0-----:R-:W-:-:S05]  /*88b0*/  LEA R5, R5, R0, 0x18 ;  /* 0x0000000005057211 */ /* 0x001fca00078ec0ff */
[----:B------:R-:W-:-:S04]  /*88c0*/  VIADD R5, R5, 0x70 ;  /* 0x0000007005057836 */ /* 0x000fc80000000000 */
[C---:B------:R-:W-:Y:S02]  /*88d0*/  IMAD R7, R8.reuse, 0x8, R5 ;  /* 0x0000000808077824 */ /* 0x040fe400078e0205 */
[----:B------:R-:W-:Y:S02]  /*88e0*/  VIADD R8, R8, 0x1 ;  /* 0x0000000108087836 */ /* 0x000fe40000000000 */
[----:B------:R-:W0:Y:S03]  /*88f0*/  SYNCS.PHASECHK.TRANS64.TRYWAIT P0, [R7+URZ], R2 ;  /* 0x00000002070075a7 */ /* 0x000e26000800017f */
[----:B------:R-:W-:-:S04]  /*8900*/  ISETP.NE.AND P1, PT, R8, 0xe, PT ;  /* 0x0000000e0800780c */ /* 0x000fc80003f25270 */
[----:B------:R-:W-:Y:S02]  /*8910*/  SEL R0, RZ, 0x1, P1 ;  /* 0x00000001ff007807 */ /* 0x000fe40000800000 */
[----:B------:R-:W-:Y:S02]  /*8920*/  SEL R8, R8, RZ, P1 ;  /* 0x000000ff08087207 */ /* 0x000fe40000800000 */
[----:B------:R-:W-:-:S03]  /*8930*/  LOP3.LUT R9, R3, R0, RZ, 0x3c, !PT ;  /* 0x0000000003097212 */ /* 0x000fc600078e3cff */
[----:B------:R-:W-:Y:S01]  /*8940*/  IMAD R6, R8, 0x8, R5 ;  /* 0x0000000808067824 */ /* 0x000fe200078e0205 */
[----:B------:R-:W-:Y:S01]  /*8950*/  SHF.L.U32 R3, R9, 0x1f, RZ ;  /* 0x0000001f09037819 */ /* 0x000fe200000006ff */
[----:B0-----:R-:W-:Y:S06]  /*8960*/  @!P0 BRA `(.L_x_183) ;  /* 0x0000000800448947 */ /* 0x001fec0003800000 */
.L_x_204:
[----:B------:R-:W1:Y:S01]  /*8970*/  SYNCS.PHASECHK.TRANS64.TRYWAIT P0, [R6+URZ], R3 ;  /* 0x00000003060075a7 */ /* 0x000e62000800017f */
[----:B------:R-:W-:-:S05]  /*8980*/  VIADD R0, R8, 0x1 ;  /* 0x0000000108007836 */ /* 0x000fca0000000000 */
[----:B------:R-:W-:-:S04]  /*8990*/  ISETP.NE.AND P1, PT, R0, 0xe, PT ;  /* 0x0000000e0000780c */ /* 0x000fc80003f25270 */
[----:B0-----:R-:W-:Y:S02]  /*89a0*/  SEL R2, RZ, 0x1, P1 ;  /* 0x00000001ff027807 */ /* 0x001fe40000800000 */
[----:B------:R-:W-:Y:S02]  /*89b0*/  SEL R0, R0, RZ, P1 ;  /* 0x000000ff00007207 */ /* 0x000fe40000800000 */
[----:B------:R-:W-:-:S03]  /*89c0*/  LOP3.LUT R9, R9, R2, RZ, 0x3c, !PT ;  /* 0x0000000209097212 */ /* 0x000fc600078e3cff */
[----:B------:R-:W-:Y:S01]  /*89d0*/  IMAD R7, R0, 0x8, R5 ;  /* 0x0000000800077824 */ /* 0x000fe200078e0205 */
[----:B------:R-:W-:Y:S01]  /*89e0*/  SHF.L.U32 R4, R9, 0x1f, RZ ;  /* 0x0000001f09047819 */ /* 0x000fe200000006ff */
[----:B-1----:R-:W-:Y:S06]  /*89f0*/  @!P0 BRA `(.L_x_184) ;  /* 0x0000000800348947 */ /* 0x002fec0003800000 */
.L_x_205:
[----:B------:R-:W1:Y:S01]  /*8a00*/  SYNCS.PHASECHK.TRANS64.TRYWAIT P0, [R7+URZ], R4 ;  /* 0x00000004070075a7 */ /* 0x000e62000800017f */
[----:B------:R-:W-:-:S05]  /*8a10*/  VIADD R0, R0, 0x1 ;  /* 0x0000000100007836 */ /* 0x000fca0000000000 */
[----:B------:R-:W-:-:S04]  /*8a20*/  ISETP.NE.AND P1, PT, R0, 0xe, PT ;  /* 0x0000000e0000780c */ /* 0x000fc80003f25270 */
[----:B------:R-:W-:Y:S02]  /*8a30*/  SEL R2, RZ, 0x1, P1 ;  /* 0x00000001ff027807 */ /* 0x000fe40000800000 */
[----:B------:R-:W-:Y:S02]  /*8a40*/  SEL R0, R0, RZ, P1 ;  /* 0x000000ff00007207 */ /* 0x000fe40000800000 */
[----:B------:R-:W-:-:S03]  /*8a50*/  LOP3.LUT R9, R9, R2, RZ, 0x3c, !PT ;  /* 0x0000000209097212 */ /* 0x000fc600078e3cff */
[----:B0-----:R-:W-:Y:S01]  /*8a60*/  IMAD R6, R0, 0x8, R5 ;  /* 0x0000000800067824 */ /* 0x001fe200078e0205 */
[----:B------:R-:W-:Y:S01]  /*8a70*/  SHF.L.U32 R3, R9, 0x1f, RZ ;  /* 0x0000001f09037819 */ /* 0x000fe200000006ff */
[----:B-1----:R-:W-:Y:S06]  /*8a80*/  @!P0 BRA `(.L_x_185) ;  /* 0x0000000800248947 */ /* 0x002fec0003800000 */
.L_x_206:
        /* <DEDUP_REMOVED lines=9> */
.L_x_207:
        /* <DEDUP_REMOVED lines=9> */
.L_x_208:
        /* <DEDUP_REMOVED lines=9> */
.L_x_209:
        /* <DEDUP_REMOVED lines=9> */
.L_x_210:
        /* <DEDUP_REMOVED lines=9> */
.L_x_211:
        /* <DEDUP_REMOVED lines=9> */
.L_x_212:
        /* <DEDUP_REMOVED lines=9> */
.L_x_213:
        /* <DEDUP_REMOVED lines=9> */
.L_x_214:
        /* <DEDUP_REMOVED lines=9> */
.L_x_215:
[----:B------:R-:W1:Y:S01]  /*8fa0*/  SYNCS.PHASECHK.TRANS64.TRYWAIT P0, [R7+URZ], R4 ;  /* 0x00000004070075a7 */ /* 0x000e62000800017f */
[----:B------:R-:W-:-:S05]  /*8fb0*/  VIADD R0, R0, 0x1 ;  /* 0x0000000100007836 */ /* 0x000fca0000000000 */
[----:B------:R-:W-:-:S04]  /*8fc0*/  ISETP.NE.AND P1, PT, R0, 0xe, PT ;  /* 0x0000000e0000780c */ /* 0x000fc80003f25270 */
[----:B------:R-:W-:Y:S02]  /*8fd0*/  SEL R2, RZ, 0x1, P1 ;  /* 0x00000001ff027807 */ /* 0x000fe40000800000 */
[----:B------:R-:W-:Y:S02]  /*8fe0*/  SEL R0, R0, RZ, P1 ;  /* 0x000000ff00007207 */ /* 0x000fe40000800000 */
[----:B------:R-:W-:Y:S01]  /*8ff0*/  LOP3.LUT R2, R9, R2, RZ, 0x3c, !PT ;  /* 0x0000000209027212 */ /* 0x000fe200078e3cff */
[----:B-1----:R-:W-:Y:S06]  /*9000*/  @!P0 BRA `(.L_x_195) ;  /* 0x00000004008c8947 */ /* 0x002fec0003800000 */
.L_x_216:
[----:B------:R-:W-:Y:S01]  /*9010*/  IMAD R5, R0, 0x8, R5 ;  /* 0x0000000800057824 */ /* 0x000fe200078e0205 */
[----:B------:R-:W-:-:S07]  /*9020*/  SHF.L.U32 R0, R2, 0x1f, RZ ;  /* 0x0000001f02007819 */ /* 0x000fce00000006ff */
.L_x_196:
[----:B--2---:R2:W3:Y:S02]  /*9030*/  SYNCS.PHASECHK.TRANS64.TRYWAIT P0, [R5+URZ], R0 ;  /* 0x00000000050075a7 */ /* 0x0044e4000800017f */
[----:B---3--:R-:W-:Y:S05]  /*9040*/  @!P0 NANOSLEEP.SYNCS 0x989680 ;  /* 0x009896800000895d */ /* 0x008fea0003900000 */
[----:B------:R-:W3:Y:S02]  /*9050*/  @!P0 SYNCS.PHASECHK.TRANS64 P0, [R5+URZ], R0 ;  /* 0x00000000050085a7 */ /* 0x000ee4000800007f */
[----:B---3--:R-:W-:Y:S05]  /*9060*/  @!P0 BRA `(.L_x_196) ;  /* 0xfffffffc00f08947 */ /* 0x008fea000383ffff */
.L_x_181:
[----:B------:R-:W-:Y:S05]  /*9070*/  BSYNC B0 ;  /* 0x0000000000007941 */ /* 0x000fea0003800000 */
.L_x_180:
[----:B------:R-:W-:Y:S05]  /*9080*/  EXIT ;  /* 0x000000000000794d */ /* 0x000fea0003800000 */
.L_x_22:
[----:B-1----:R1:W2:Y:S02]  /*9090*/  SYNCS.PHASECHK.TRANS64.TRYWAIT P1, [R3+URZ], R0 ;  /* 0x00000000030075a7 */ /* 0x0022a4000802017f */
[----:B--2---:R-:W-:Y:S05]  /*90a0*/  @!P1 NANOSLEEP.SYNCS 0x989680 ;  /* 0x009896800000995d */ /* 0x004fea0003900000 */
[----:B------:R-:W2:Y:S02]  /*90b0*/  @!P1 SYNCS.PHASECHK.TRANS64 P1, [R3+URZ], R0 ;  /* 0x00000000030095a7 */ /* 0x000ea4000802007f */
[----:B--2---:R-:W-:Y:S05]  /*90c0*/  @!P1 BRA `(.L_x_22) ;  /* 0xfffffffc00f09947 */ /* 0x004fea000383ffff */
[----:B------:R-:W-:Y:S05]  /*90d0*/  BRA `(.L_x_21) ;  /* 0xffffff8800187947 */ /* 0x000fea000383ffff */
.L_x_27:
[----:B-1----:R1:W2:Y:S02]  /*90e0*/  SYNCS.PHASECHK.TRANS64.TRYWAIT P1, [R5+URZ], R4 ;  /* 0x00000004050075a7 */ /* 0x0022a4000802017f */
[----:B--2---:R-:W-:Y:S05]  /*90f0*/  @!P1 NANOSLEEP.SYNCS 0x989680 ;  /* 0x009896800000995d */ /* 0x004fea0003900000 */
[----:B------:R-:W2:Y:S02]  /*9100*/  @!P1 SYNCS.PHASECHK.TRANS64 P1, [R5+URZ], R4 ;  /* 0x00000004050095a7 */ /* 0x000ea4000802007f */
[----:B--2---:R-:W-:Y:S05]  /*9110*/  @!P1 BRA `(.L_x_27) ;  /* 0xfffffffc00f09947 */ /* 0x004fea000383ffff */
[----:B------:R-:W-:Y:S05]  /*9120*/  BRA `(.L_x_26) ;  /* 0xffffff8800ec7947 */ /* 0x000fea000383ffff */
.L_x_168:
[----:B------:R-:W-:Y:S01]  /*9130*/  BSSY B1, `(.L_x_197) ;  /* 0x0000006000017945 */ /* 0x000fe20003800000 */
[----:B------:R-:W-:-:S07]  /*9140*/  IMAD.MOV.U32 R15, RZ, RZ, -0x1 ;  /* 0xffffffffff0f7424 */ /* 0x000fce00078e00ff */
[----:B------:R-:W-:Y:S05]  /*9150*/  WARPSYNC.COLLECTIVE R15, `(.L_x_198) ;  /* 0x000000000f0c7348 */ /* 0x000fea0003c00000 */
[----:B------:R-:W-:Y:S02]  /*9160*/  ELECT P6, UR62, PT ;  /* 0x00000000003e782f */ /* 0x000fe400038c0000 */
[----:B------:R-:W-:Y:S01]  /*9170*/  MOV R14, UR62 ;  /* 0x0000003e000e7c02 */ /* 0x000fe20008000f00 */
[----:B------:R-:W-:Y:S10]  /*9180*/  ENDCOLLECTIVE ;  /* 0x000000000000791b */ /* 0x000ff40003800000 */
.L_x_198:
[----:B------:R-:W-:Y:S05]  /*9190*/  BSYNC B1 ;  /* 0x0000000000017941 */ /* 0x000fea0003800000 */
.L_x_197:
[----:B------:R-:W-:Y:S05]  /*91a0*/  BRA `(.L_x_199) ;  /* 0xffffffe800d47947 */ /* 0x000fea000383ffff */
.L_x_171:
[----:B-1----:R1:W2:Y:S02]  /*91b0*/  SYNCS.PHASECHK.TRANS64.TRYWAIT P0, [R23+URZ+0x70], R14 ;  /* 0x0000700e170075a7 */ /* 0x0022a4000800017f */
[----:B--2---:R-:W-:Y:S05]  /*91c0*/  @!P0 NANOSLEEP.SYNCS 0x989680 ;  /* 0x009896800000895d */ /* 0x004fea0003900000 */
[----:B------:R-:W2:Y:S02]  /*91d0*/  @!P0 SYNCS.PHASECHK.TRANS64 P0, [R23+URZ+0x70], R14 ;  /* 0x0000700e170085a7 */ /* 0x000ea4000800007f */
[----:B--2---:R-:W-:Y:S05]  /*91e0*/  @!P0 BRA `(.L_x_171) ;  /* 0xfffffffc00f08947 */ /* 0x004fea000383ffff */
[----:B------:R-:W-:Y:S05]  /*91f0*/  BRA `(.L_x_200) ;  /* 0xffffffec000c7947 */ /* 0x000fea000383ffff */
.L_x_179:
[----:B------:R-:W-:Y:S01]  /*9200*/  BSSY B0, `(.L_x_201) ;  /* 0x0000006000007945 */ /* 0x000fe20003800000 */
[----:B------:R-:W-:-:S07]  /*9210*/  IMAD.MOV.U32 R15, RZ, RZ, -0x1 ;  /* 0xffffffffff0f7424 */ /* 0x000fce00078e00ff */
[----:B------:R-:W-:Y:S05]  /*9220*/  WARPSYNC.COLLECTIVE R15, `(.L_x_202) ;  /* 0x000000000f0c7348 */ /* 0x000fea0003c00000 */
[----:B------:R-:W-:Y:S02]  /*9230*/  ELECT P6, UR62, PT ;  /* 0x00000000003e782f */ /* 0x000fe400038c0000 */
[----:B------:R-:W-:Y:S01]  /*9240*/  MOV R14, UR62 ;  /* 0x0000003e000e7c02 */ /* 0x000fe20008000f00 */
[----:B------:R-:W-:Y:S10]  /*9250*/  ENDCOLLECTIVE ;  /* 0x000000000000791b */ /* 0x000ff40003800000 */
.L_x_202:
[----:B------:R-:W-:Y:S05]  /*9260*/  BSYNC B0 ;  /* 0x0000000000007941 */ /* 0x000fea0003800000 */
.L_x_201:
[----:B------:R-:W-:Y:S05]  /*9270*/  BRA `(.L_x_203) ;  /* 0xfffffff400687947 */ /* 0x000fea000383ffff */
.L_x_183:
[----:B0-----:R0:W1:Y:S02]  /*9280*/  SYNCS.PHASECHK.TRANS64.TRYWAIT P0, [R7+URZ], R2 ;  /* 0x00000002070075a7 */ /* 0x001064000800017f */
[----:B-1----:R-:W-:Y:S05]  /*9290*/  @!P0 NANOSLEEP.SYNCS 0x989680 ;  /* 0x009896800000895d */ /* 0x002fea0003900000 */
[----:B------:R-:W1:Y:S02]  /*92a0*/  @!P0 SYNCS.PHASECHK.TRANS64 P0, [R7+URZ], R2 ;  /* 0x00000002070085a7 */ /* 0x000e64000800007f */
[----:B-1----:R-:W-:Y:S05]  /*92b0*/  @!P0 BRA `(.L_x_183) ;  /* 0xfffffffc00f08947 */ /* 0x002fea000383ffff */
[----:B------:R-:W-:Y:S05]  /*92c0*/  BRA `(.L_x_204) ;  /* 0xfffffff400a87947 */ /* 0x000fea000383ffff */
.L_x_184:
[----:B0-----:R0:W1:Y:S02]  /*92d0*/  SYNCS.PHASECHK.TRANS64.TRYWAIT P0, [R6+URZ], R3 ;  /* 0x00000003060075a7 */ /* 0x001064000800017f */
[----:B-1----:R-:W-:Y:S05]  /*92e0*/  @!P0 NANOSLEEP.SYNCS 0x989680 ;  /* 0x009896800000895d */ /* 0x002fea0003900000 */
[----:B------:R-:W1:Y:S02]  /*92f0*/  @!P0 SYNCS.PHASECHK.TRANS64 P0, [R6+URZ], R3 ;  /* 0x00000003060085a7 */ /* 0x000e64000800007f */
[----:B-1----:R-:W-:Y:S05]  /*9300*/  @!P0 BRA `(.L_x_184) ;  /* 0xfffffffc00f08947 */ /* 0x002fea000383ffff */
[----:B------:R-:W-:Y:S05]  /*9310*/  BRA `(.L_x_205) ;  /* 0xfffffff400b87947 */ /* 0x000fea000383ffff */
.L_x_185:
[----:B0-----:R0:W1:Y:S02]  /*9320*/  SYNCS.PHASECHK.TRANS64.TRYWAIT P0, [R7+URZ], R4 ;  /* 0x00000004070075a7 */ /* 0x001064000800017f */
[----:B-1----:R-:W-:Y:S05]  /*9330*/  @!P0 NANOSLEEP.SYNCS 0x989680 ;  /* 0x009896800000895d */ /* 0x002fea0003900000 */
[----:B------:R-:W1:Y:S02]  /*9340*/  @!P0 SYNCS.PHASECHK.TRANS64 P0, [R7+URZ], R4 ;  /* 0x00000004070085a7 */ /* 0x000e64000800007f */
[----:B-1----:R-:W-:Y:S05]  /*9350*/  @!P0 BRA `(.L_x_185) ;  /* 0xfffffffc00f08947 */ /* 0x002fea000383ffff */
[----:B------:R-:W-:Y:S05]  /*9360*/  BRA `(.L_x_206) ;  /* 0xfffffff400c87947 */ /* 0x000fea000383ffff */
.L_x_186:
[----:B0-----:R0:W1:Y:S02]  /*9370*/  SYNCS.PHASECHK.TRANS64.TRYWAIT P0, [R6+URZ], R3 ;  /* 0x00000003060075a7 */ /* 0x001064000800017f */
[----:B-1----:R-:W-:Y:S05]  /*9380*/  @!P0 NANOSLEEP.SYNCS 0x989680 ;  /* 0x009896800000895d */ /* 0x002fea0003900000 */
[----:B------:R-:W1:Y:S02]  /*9390*/  @!P0 SYNCS.PHASECHK.TRANS64 P0, [R6+URZ], R3 ;  /* 0x00000003060085a7 */ /* 0x000e64000800007f */
[----:B-1----:R-:W-:Y:S05]  /*93a0*/  @!P0 BRA `(.L_x_186) ;  /* 0xfffffffc00f08947 */ /* 0x002fea000383ffff */
[----:B------:R-:W-:Y:S05]  /*93b0*/  BRA `(.L_x_207) ;  /* 0xfffffff400d87947 */ /* 0x000fea000383ffff */
.L_x_187:
[----:B0-----:R0:W1:Y:S02]  /*93c0*/  SYNCS.PHASECHK.TRANS64.TRYWAIT P0, [R7+URZ], R4 ;  /* 0x00000004070075a7 */ /* 0x001064000800017f */
[----:B-1----:R-:W-:Y:S05]  /*93d0*/  @!P0 NANOSLEEP.SYNCS 0x989680 ;  /* 0x009896800000895d */ /* 0x002fea0003900000 */
[----:B------:R-:W1:Y:S02]  /*93e0*/  @!P0 SYNCS.PHASECHK.TRANS64 P0, [R7+URZ], R4 ;  /* 0x00000004070085a7 */ /* 0x000e64000800007f */
[----:B-1----:R-:W-:Y:S05]  /*93f0*/  @!P0 BRA `(.L_x_187) ;  /* 0xfffffffc00f08947 */ /* 0x002fea000383ffff */
[----:B------:R-:W-:Y:S05]  /*9400*/  BRA `(.L_x_208) ;  /* 0xfffffff400e87947 */ /* 0x000fea000383ffff */
.L_x_188:
[----:B0-----:R0:W1:Y:S02]  /*9410*/  SYNCS.PHASECHK.TRANS64.TRYWAIT P0, [R6+URZ], R3 ;  /* 0x00000003060075a7 */ /* 0x001064000800017f */
[----:B-1----:R-:W-:Y:S05]  /*9420*/  @!P0 NANOSLEEP.SYNCS 0x989680 ;  /* 0x009896800000895d */ /* 0x002fea0003900000 */
[----:B------:R-:W1:Y:S02]  /*9430*/  @!P0 SYNCS.PHASECHK.TRANS64 P0, [R6+URZ], R3 ;  /* 0x00000003060085a7 */ /* 0x000e64000800007f */
[----:B-1----:R-:W-:Y:S05]  /*9440*/  @!P0 BRA `(.L_x_188) ;  /* 0xfffffffc00f08947 */ /* 0x002fea000383ffff */
[----:B------:R-:W-:Y:S05]  /*9450*/  BRA `(.L_x_209) ;  /* 0xfffffff400f87947 */ /* 0x000fea000383ffff */
.L_x_189:
[----:B0-----:R0:W1:Y:S02]  /*9460*/  SYNCS.PHASECHK.TRANS64.TRYWAIT P0, [R7+URZ], R4 ;  /* 0x00000004070075a7 */ /* 0x001064000800017f */
[----:B-1----:R-:W-:Y:S05]  /*9470*/  @!P0 NANOSLEEP.SYNCS 0x989680 ;  /* 0x009896800000895d */ /* 0x002fea0003900000 */
[----:B------:R-:W1:Y:S02]  /*9480*/  @!P0 SYNCS.PHASECHK.TRANS64 P0, [R7+URZ], R4 ;  /* 0x00000004070085a7 */ /* 0x000e64000800007f */
[----:B-1----:R-:W-:Y:S05]  /*9490*/  @!P0 BRA `(.L_x_189) ;  /* 0xfffffffc00f08947 */ /* 0x002fea000383ffff */
[----:B------:R-:W-:Y:S05]  /*94a0*/  BRA `(.L_x_210) ;  /* 0xfffffff800087947 */ /* 0x000fea000383ffff */
.L_x_190:
[----:B0-----:R0:W1:Y:S02]  /*94b0*/  SYNCS.PHASECHK.TRANS64.TRYWAIT P0, [R6+URZ], R3 ;  /* 0x00000003060075a7 */ /* 0x001064000800017f */
[----:B-1----:R-:W-:Y:S05]  /*94c0*/  @!P0 NANOSLEEP.SYNCS 0x989680 ;  /* 0x009896800000895d */ /* 0x002fea0003900000 */
[----:B------:R-:W1:Y:S02]  /*94d0*/  @!P0 SYNCS.PHASECHK.TRANS64 P0, [R6+URZ], R3 ;  /* 0x00000003060085a7 */ /* 0x000e64000800007f */
[----:B-1----:R-:W-:Y:S05]  /*94e0*/  @!P0 BRA `(.L_x_190) ;  /* 0xfffffffc00f08947 */ /* 0x002fea000383ffff */
[----:B------:R-:W-:Y:S05]  /*94f0*/  BRA `(.L_x_211) ;  /* 0xfffffff800187947 */ /* 0x000fea000383ffff */
.L_x_191:
[----:B0-----:R0:W1:Y:S02]  /*9500*/  SYNCS.PHASECHK.TRANS64.TRYWAIT P0, [R7+URZ], R4 ;  /* 0x00000004070075a7 */ /* 0x001064000800017f */
[----:B-1----:R-:W-:Y:S05]  /*9510*/  @!P0 NANOSLEEP.SYNCS 0x989680 ;  /* 0x009896800000895d */ /* 0x002fea0003900000 */
[----:B------:R-:W1:Y:S02]  /*9520*/  @!P0 SYNCS.PHASECHK.TRANS64 P0, [R7+URZ], R4 ;  /* 0x00000004070085a7 */ /* 0x000e64000800007f */
[----:B-1----:R-:W-:Y:S05]  /*9530*/  @!P0 BRA `(.L_x_191) ;  /* 0xfffffffc00f08947 */ /* 0x002fea000383ffff */
[----:B------:R-:W-:Y:S05]  /*9540*/  BRA `(.L_x_212) ;  /* 0xfffffff800287947 */ /* 0x000fea000383ffff */
.L_x_192:
[----:B0-----:R0:W1:Y:S02]  /*9550*/  SYNCS.PHASECHK.TRANS64.TRYWAIT P0, [R6+URZ], R3 ;  /* 0x00000003060075a7 */ /* 0x001064000800017f */
[----:B-1----:R-:W-:Y:S05]  /*9560*/  @!P0 NANOSLEEP.SYNCS 0x989680 ;  /* 0x009896800000895d */ /* 0x002fea0003900000 */
[----:B------:R-:W1:Y:S02]  /*9570*/  @!P0 SYNCS.PHASECHK.TRANS64 P0, [R6+URZ], R3 ;  /* 0x00000003060085a7 */ /* 0x000e64000800007f */
[----:B-1----:R-:W-:Y:S05]  /*9580*/  @!P0 BRA `(.L_x_192) ;  /* 0xfffffffc00f08947 */ /* 0x002fea000383ffff */
[----:B------:R-:W-:Y:S05]  /*9590*/  BRA `(.L_x_213) ;  /* 0xfffffff800387947 */ /* 0x000fea000383ffff */
.L_x_193:
[----:B0-----:R0:W1:Y:S02]  /*95a0*/  SYNCS.PHASECHK.TRANS64.TRYWAIT P0, [R7+URZ], R4 ;  /* 0x00000004070075a7 */ /* 0x001064000800017f */
[----:B-1----:R-:W-:Y:S05]  /*95b0*/  @!P0 NANOSLEEP.SYNCS 0x989680 ;  /* 0x009896800000895d */ /* 0x002fea0003900000 */
[----:B------:R-:W1:Y:S02]  /*95c0*/  @!P0 SYNCS.PHASECHK.TRANS64 P0, [R7+URZ], R4 ;  /* 0x00000004070085a7 */ /* 0x000e64000800007f */
[----:B-1----:R-:W-:Y:S05]  /*95d0*/  @!P0 BRA `(.L_x_193) ;  /* 0xfffffffc00f08947 */ /* 0x002fea000383ffff */
[----:B------:R-:W-:Y:S05]  /*95e0*/  BRA `(.L_x_214) ;  /* 0xfffffff800487947 */ /* 0x000fea000383ffff */
.L_x_194:
[----:B0-----:R0:W1:Y:S02]  /*95f0*/  SYNCS.PHASECHK.TRANS64.TRYWAIT P0, [R6+URZ], R3 ;  /* 0x00000003060075a7 */ /* 0x001064000800017f */
[----:B-1----:R-:W-:Y:S05]  /*9600*/  @!P0 NANOSLEEP.SYNCS 0x989680 ;  /* 0x009896800000895d */ /* 0x002fea0003900000 */
[----:B------:R-:W1:Y:S02]  /*9610*/  @!P0 SYNCS.PHASECHK.TRANS64 P0, [R6+URZ], R3 ;  /* 0x00000003060085a7 */ /* 0x000e64000800007f */
[----:B-1----:R-:W-:Y:S05]  /*9620*/  @!P0 BRA `(.L_x_194) ;  /* 0xfffffffc00f08947 */ /* 0x002fea000383ffff */
[----:B------:R-:W-:Y:S05]  /*9630*/  BRA `(.L_x_215) ;  /* 0xfffffff800587947 */ /* 0x000fea000383ffff */
.L_x_195:
[----:B-1----:R1:W2:Y:S02]  /*9640*/  SYNCS.PHASECHK.TRANS64.TRYWAIT P0, [R7+URZ], R4 ;  /* 0x00000004070075a7 */ /* 0x0022a4000800017f */
[----:B--2---:R-:W-:Y:S05]  /*9650*/  @!P0 NANOSLEEP.SYNCS 0x989680 ;  /* 0x009896800000895d */ /* 0x004fea0003900000 */
[----:B------:R-:W2:Y:S02]  /*9660*/  @!P0 SYNCS.PHASECHK.TRANS64 P0, [R7+URZ], R4 ;  /* 0x00000004070085a7 */ /* 0x000ea4000800007f */
[----:B--2---:R-:W-:Y:S05]  /*9670*/  @!P0 BRA `(.L_x_195) ;  /* 0xfffffffc00f08947 */ /* 0x004fea000383ffff */
[----:B------:R-:W-:Y:S05]  /*9680*/  BRA `(.L_x_216) ;  /* 0xfffffff800607947 */ /* 0x000fea000383ffff */
.L_x_217:
[----:B------:R-:W-:-:S00]  /*9690*/  BRA `(.L_x_217) ;  /* 0xfffffffc00fc7947 */ /* 0x000fc0000383ffff */
[----:B------:R-:W-:-:S00]  /*96a0*/  NOP ;  /* 0x0000000000007918 */ /* 0x000fc00000000000 */
        /* <DEDUP_REMOVED lines=13> */
.L_x_218:


//--------------------- .nv.global.init           --------------------------
	.section	.nv.global.init,"aw",@progbits
.nv.global.init:
	.type		$str$22,@object
	.size		$str$22,($str$23 - $str$22)
$str$22:
        /*0000*/ 	.byte	0x6b, 0x5f, 0x74, 0x69, 0x6c, 0x65, 0x5f, 0x63, 0x6f, 0x75, 0x6e, 0x74, 0x20, 0x3e, 0x3d, 0x20
        /*0010*/ 	.byte	0x31, 0x00
	.type		$str$23,@object
	.size		$str$23,(__unnamed_1 - $str$23)
$str$23:
        /*0012*/ 	.byte	0x2f, 0x74, 0x6d, 0x70, 0x2f, 0x63, 0x75, 0x74, 0x6c, 0x61, 0x73, 0x73, 0x5f, 0x73, 0x77, 0x65
        /*0022*/ 	.byte	0x65, 0x70, 0x5f, 0x73, 0x72, 0x63, 0x2f, 0x69, 0x6e, 0x63, 0x6c, 0x75, 0x64, 0x65, 0x2f, 0x63
        /*0032*/ 	.byte	0x75, 0x74, 0x6c, 0x61, 0x73, 0x73, 0x2f, 0x67, 0x65, 0x6d, 0x6d, 0x2f, 0x63, 0x6f, 0x6c, 0x6c
        /*0042*/ 	.byte	0x65, 0x63, 0x74, 0x69, 0x76, 0x65, 0x2f, 0x73, 0x6d, 0x39, 0x30, 0x5f, 0x6d, 0x6d, 0x61, 0x5f
        /*0052*/ 	.byte	0x74, 0x6d, 0x61, 0x5f, 0x67, 0x6d, 0x6d, 0x61, 0x5f, 0x73, 0x73, 0x5f, 0x77, 0x61, 0x72, 0x70
        /*0062*/ 	.byte	0x73, 0x70, 0x65, 0x63, 0x69, 0x61, 0x6c, 0x69, 0x7a, 0x65, 0x64, 0x2e, 0x68, 0x70, 0x70, 0x00
	.type		__unnamed_1,@object
	.size		__unnamed_1,(.L_0 - __unnamed_1)
__unnamed_1:
        /*0072*/ 	.byte	0x76, 0x6f, 0x69, 0x64, 0x20, 0x63, 0x75, 0x74, 0x6c, 0x61, 0x73, 0x73, 0x3a, 0x3a, 0x67, 0x65
        /* <DEDUP_REMOVED lines=180> */
        /*0bc2*/ 	.byte	0x74, 0x79, 0x5d, 0x00
.L_0:


//--------------------- .nv.shared._ZN7cutlass13device_kernelINS_4gemm6kernel13GemmUniversalIN4cute5tupleIJiiiiEEENS1_10collective13CollectiveMmaINS1_34MainloopSm90TmaGmmaWarpSpecializedILi14ENS5_IJNS4_1CILi2EEENSA_ILi1EEESC_EEENS1_35KernelTmaWarpSpecializedCooperativeEEENS5_IJNSA_ILi192EEENSA_ILi64EEENSA_ILi32EEEEEENS_6half_tENS5_IJlSC_lEEESK_SL_NS4_8TiledMMAINS4_8MMA_AtomIJNS4_4SM904GMMA25MMA_64x64x16_F32F16F16_SSILNSP_5MajorE0ELSR_0ELNSP_7ScaleInE1ELSS_1EEEEEENS4_6LayoutISD_NS5_IJSC_NSA_ILi0EEESW_EEEEENS5_IJNS4_10UnderscoreESZ_SZ_EEEEENS4_13SM90_TMA_LOADENS4_14ComposedLayoutINS4_7SwizzleILi2ELi4ELi3EEENS4_18smem_ptr_flag_bitsILi16EEENSV_INS5_IJNSA_ILi8EEESI_EEENS5_IJSI_SC_EEEEEEEvNS4_8identityENS4_23SM90_TMA_LOAD_MULTICASTES1C_vS1D_EENS_8epilogue10collective6detail29Sm90TmaWarpSpecializedAdapterINS1H_15DefaultEpilogueISK_SL_SL_NS1G_6thread17LinearCombinationISK_Li1EffLNS1L_9ScaleType4KindE0ELNS_15FloatRoundStyleE2ESK_EENS1_15EpilogueDefaultEEEEEvvEEEEvNT_6ParamsE --------------------------
	.section	.nv.shared._ZN7cutlass13device_kernelINS_4gemm6kernel13GemmUniversalIN4cute5tupleIJiiiiEEENS1_10collective13CollectiveMmaINS1_34MainloopSm90TmaGmmaWarpSpecializedILi14ENS5_IJNS4_1CILi2EEENSA_ILi1EEESC_EEENS1_35KernelTmaWarpSpecializedCooperativeEEENS5_IJNSA_ILi192EEENSA_ILi64EEENSA_ILi32EEEEEENS_6half_tENS5_IJlSC_lEEESK_SL_NS4_8TiledMMAINS4_8MMA_AtomIJNS4_4SM904GMMA25MMA_64x64x16_F32F16F16_SSILNSP_5MajorE0ELSR_0ELNSP_7ScaleInE1ELSS_1EEEEEENS4_6LayoutISD_NS5_IJSC_NSA_ILi0EEESW_EEEEENS5_IJNS4_10UnderscoreESZ_SZ_EEEEENS4_13SM90_TMA_LOADENS4_14ComposedLayoutINS4_7SwizzleILi2ELi4ELi3EEENS4_18smem_ptr_flag_bitsILi16EEENSV_INS5_IJNSA_ILi8EEESI_EEENS5_IJSI_SC_EEEEEEEvNS4_8identityENS4_23SM90_TMA_LOAD_MULTICASTES1C_vS1D_EENS_8epilogue10collective6detail29Sm90TmaWarpSpecializedAdapterINS1H_15DefaultEpilogueISK_SL_SL_NS1G_6thread17LinearCombinationISK_Li1EffLNS1L_9ScaleType4KindE0ELNS_15FloatRoundStyleE2ESK_EENS1_15EpilogueDefaultEEEEEvvEEEEvNT_6ParamsE,"aw",@nobits
	.sectionflags	@""
	.align	16
	.zero		1024


//--------------------- .nv.shared.reserved.0     --------------------------
	.section	.nv.shared.reserved.0,"aw",@nobits
	.weak		__nv_reservedSMEM_offset_0_alias
	.size		__nv_reservedSMEM_offset_0_alias, 0, 0
	.other		__nv_reservedSMEM_offset_0_alias,@"STO_CUDA_RESERVED_SHARED STV_DEFAULT"
__nv_reservedSMEM_offset_0_alias:
	.zero		0


//--------------------- .nv.global                --------------------------
	.section	.nv.global,"aw",@nobits
.nv.global:
	.type		_ZN40_INTERNAL_51f492e3_4_k_cu_d3341662_124754cute1_E,@object
	.size		_ZN40_INTERNAL_51f492e3_4_k_cu_d3341662_124754cute1_E,(_ZN40_INTERNAL_51f492e3_4_k_cu_d3341662_124754cuda3std3__45__cpo6cbeginE - _ZN40_INTERNAL_51f492e3_4_k_cu_d3341662_124754cute1_E)
_ZN40_INTERNAL_51f492e3_4_k_cu_d3341662_124754cute1_E:
	.zero		1
	.type		_ZN40_INTERNAL_51f492e3_4_k_cu_d3341662_124754cuda3std3__45__cpo6cbeginE,@object
	.size		_ZN40_INTERNAL_51f492e3_4_k_cu_d3341662_124754cuda3std3__45__cpo6cbeginE,(_ZN40_INTERNAL_51f492e3_4_k_cu_d3341662_124754cuda3std3__48in_placeE - _ZN40_INTERNAL_51f492e3_4_k_cu_d3341662_124754cuda3std3__45__cpo6cbeginE)
_ZN40_INTERNAL_51f492e3_4_k_cu_d3341662_124754cuda3std3__45__cpo6cbeginE:
	.zero		1
	.type		_ZN40_INTERNAL_51f492e3_4_k_cu_d3341662_124754cuda3std3__48in_placeE,@object
	.size		_ZN40_INTERNAL_51f492e3_4_k_cu_d3341662_124754cuda3std3__48in_placeE,(_ZN40_INTERNAL_51f492e3_4_k_cu_d3341662_124754cuda3std6ranges3__45__cpo9iter_moveE - _ZN40_INTERNAL_51f492e3_4_k_cu_d3341662_124754cuda3std3__48in_placeE)
_ZN40_INTERNAL_51f492e3_4_k_cu_d3341662_124754cuda3std3__48in_placeE:
	.zero		1
	.type		_ZN40_INTERNAL_51f492e3_4_k_cu_d3341662_124754cuda3std6ranges3__45__cpo9iter_moveE,@object
	.size		_ZN40_INTERNAL_51f492e3_4_k_cu_d3341662_124754cuda3std6ranges3__45__cpo9iter_moveE,(_ZN40_INTERNAL_51f492e3_4_k_cu_d3341662_124754cuda3std3__45__cpo5beginE - _ZN40_INTERNAL_51f492e3_4_k_cu_d3341662_124754cuda3std6ranges3__45__cpo9iter_moveE)
_ZN40_INTERNAL_51f492e3_4_k_cu_d3341662_124754cuda3std6ranges3__45__cpo9iter_moveE:
	.zero		1
	.type		_ZN40_INTERNAL_51f492e3_4_k_cu_d3341662_124754cuda3std3__45__cpo5beginE,@object
	.size		_ZN40_INTERNAL_51f492e3_4_k_cu_d3341662_124754cuda3std3__45__cpo5beginE,(_ZN40_INTERNAL_51f492e3_4_k_cu_d3341662_124754cuda3std3__442_GLOBAL__N__51f492e3_4_k_cu_d3341662_124756ignoreE - _ZN40_INTERNAL_51f492e3_4_k_cu_d3341662_124754cuda3std3__45__cpo5beginE)
_ZN40_INTERNAL_51f492e3_4_k_cu_d3341662_124754cuda3std3__45__cpo5beginE:
	.zero		1
	.type		_ZN40_INTERNAL_51f492e3_4_k_cu_d3341662_124754cuda3std3__442_GLOBAL__N__51f492e3_4_k_cu_d3341662_124756ignoreE,@object
	.size		_ZN40_INTERNAL_51f492e3_4_k_cu_d3341662_124754cuda3std3__442_GLOBAL__N__51f492e3_4_k_cu_d3341662_124756ignoreE,(_ZN40_INTERNAL_51f492e3_4_k_cu_d3341662_124754cute7productE - _ZN40_INTERNAL_51f492e3_4_k_cu_d3341662_124754cuda3std3__442_GLOBAL__N__51f492e3_4_k_cu_d3341662_124756ignoreE)
_ZN40_INTERNAL_51f492e3_4_k_cu_d3341662_124754cuda3std3__442_GLOBAL__N__51f492e3_4_k_cu_d3341662_124756ignoreE:
	.zero		1
	.type		_ZN40_INTERNAL_51f492e3_4_k_cu_d3341662_124754cute7productE,@object
	.size		_ZN40_INTERNAL_51f492e3_4_k_cu_d3341662_124754cute7productE,(_ZN40_INTERNAL_51f492e3_4_k_cu_d3341662_124754cuda3std3__45__cpo3endE - _ZN40_INTERNAL_51f492e3_4_k_cu_d3341662_124754cute7productE)
_ZN40_INTERNAL_51f492e3_4_k_cu_d3341662_124754cute7productE:
	.zero		1
	.type		_ZN40_INTERNAL_51f492e3_4_k_cu_d3341662_124754cuda3std3__45__cpo3endE,@object
	.size		_ZN40_INTERNAL_51f492e3_4_k_cu_d3341662_124754cuda3std3__45__cpo3endE,(_ZN40_INTERNAL_51f492e3_4_k_cu_d3341662_124754cuda3std3__419piecewise_constructE - _ZN40_INTERNAL_51f492e3_4_k_cu_d3341662_124754cuda3std3__45__cpo3endE)
_ZN40_INTERNAL_51f492e3_4_k_cu_d3341662_124754cuda3std3__45__cpo3endE:
	.zero		1
	.type		_ZN40_INTERNAL_51f492e3_4_k_cu_d3341662_124754cuda3std3__419piecewise_constructE,@object
	.size		_ZN40_INTERNAL_51f492e3_4_k_cu_d3341662_124754cuda3std3__419piecewise_constructE,(_ZN40_INTERNAL_51f492e3_4_k_cu_d3341662_124754cuda3std3__45__cpo4cendE - _ZN40_INTERNAL_51f492e3_4_k_cu_d3341662_124754cuda3std3__419piecewise_constructE)
_ZN40_INTERNAL_51f492e3_4_k_cu_d3341662_124754cuda3std3__419piecewise_constructE:
	.zero		1
	.type		_ZN40_INTERNAL_51f492e3_4_k_cu_d3341662_124754cuda3std3__45__cpo4cendE,@object
	.size		_ZN40_INTERNAL_51f492e3_4_k_cu_d3341662_124754cuda3std3__45__cpo4cendE,(_ZN40_INTERNAL_51f492e3_4_k_cu_d3341662_124754cuda3std6ranges3__45__cpo4swapE - _ZN40_INTERNAL_51f492e3_4_k_cu_d3341662_124754cuda3std3__45__cpo4cendE)
_ZN40_INTERNAL_51f492e3_4_k_cu_d3341662_124754cuda3std3__45__cpo4cendE:
	.zero		1
	.type		_ZN40_INTERNAL_51f492e3_4_k_cu_d3341662_124754cuda3std6ranges3__45__cpo4swapE,@object
	.size		_ZN40_INTERNAL_51f492e3_4_k_cu_d3341662_124754cuda3std6ranges3__45__cpo4swapE,(.L_8 - _ZN40_INTERNAL_51f492e3_4_k_cu_d3341662_124754cuda3std6ranges3__45__cpo4swapE)
_ZN40_INTERNAL_51f492e3_4_k_cu_d3341662_124754cuda3std6ranges3__45__cpo4swapE:
	.zero		1
.L_8:


//--------------------- .nv.constant0._ZN7cutlass13device_kernelINS_4gemm6kernel13GemmUniversalIN4cute5tupleIJiiiiEEENS1_10collective13CollectiveMmaINS1_34MainloopSm90TmaGmmaWarpSpecializedILi14ENS5_IJNS4_1CILi2EEENSA_ILi1EEESC_EEENS1_35KernelTmaWarpSpecializedCooperativeEEENS5_IJNSA_ILi192EEENSA_ILi64EEENSA_ILi32EEEEEENS_6half_tENS5_IJlSC_lEEESK_SL_NS4_8TiledMMAINS4_8MMA_AtomIJNS4_4SM904GMMA25MMA_64x64x16_F32F16F16_SSILNSP_5MajorE0ELSR_0ELNSP_7ScaleInE1ELSS_1EEEEEENS4_6LayoutISD_NS5_IJSC_NSA_ILi0EEESW_EEEEENS5_IJNS4_10UnderscoreESZ_SZ_EEEEENS4_13SM90_TMA_LOADENS4_14ComposedLayoutINS4_7SwizzleILi2ELi4ELi3EEENS4_18smem_ptr_flag_bitsILi16EEENSV_INS5_IJNSA_ILi8EEESI_EEENS5_IJSI_SC_EEEEEEEvNS4_8identityENS4_23SM90_TMA_LOAD_MULTICASTES1C_vS1D_EENS_8epilogue10collective6detail29Sm90TmaWarpSpecializedAdapterINS1H_15DefaultEpilogueISK_SL_SL_NS1G_6thread17LinearCombinationISK_Li1EffLNS1L_9ScaleType4KindE0ELNS_15FloatRoundStyleE2ESK_EENS1_15EpilogueDefaultEEEEEvvEEEEvNT_6ParamsE --------------------------
	.section	.nv.constant0._ZN7cutlass13device_kernelINS_4gemm6kernel13GemmUniversalIN4cute5tupleIJiiiiEEENS1_10collective13CollectiveMmaINS1_34MainloopSm90TmaGmmaWarpSpecializedILi14ENS5_IJNS4_1CILi2EEENSA_ILi1EEESC_EEENS1_35KernelTmaWarpSpecializedCooperativeEEENS5_IJNSA_ILi192EEENSA_ILi64EEENSA_ILi32EEEEEENS_6half_tENS5_IJlSC_lEEESK_SL_NS4_8TiledMMAINS4_8MMA_AtomIJNS4_4SM904GMMA25MMA_64x64x16_F32F16F16_SSILNSP_5MajorE0ELSR_0ELNSP_7ScaleInE1ELSS_1EEEEEENS4_6LayoutISD_NS5_IJSC_NSA_ILi0EEESW_EEEEENS5_IJNS4_10UnderscoreESZ_SZ_EEEEENS4_13SM90_TMA_LOADENS4_14ComposedLayoutINS4_7SwizzleILi2ELi4ELi3EEENS4_18smem_ptr_flag_bitsILi16EEENSV_INS5_IJNSA_ILi8EEESI_EEENS5_IJSI_SC_EEEEEEEvNS4_8identityENS4_23SM90_TMA_LOAD_MULTICASTES1C_vS1D_EENS_8epilogue10collective6detail29Sm90TmaWarpSpecializedAdapterINS1H_15DefaultEpilogueISK_SL_SL_NS1G_6thread17LinearCombinationISK_Li1EffLNS1L_9ScaleType4KindE0ELNS_15FloatRoundStyleE2ESK_EENS1_15EpilogueDefaultEEEEEvvEEEEvNT_6ParamsE,"a",@progbits
	.sectionflags	@""
	.align	4
.nv.constant0._ZN7cutlass13device_kernelINS_4gemm6kernel13GemmUniversalIN4cute5tupleIJiiiiEEENS1_10collective13CollectiveMmaINS1_34MainloopSm90TmaGmmaWarpSpecializedILi14ENS5_IJNS4_1CILi2EEENSA_ILi1EEESC_EEENS1_35KernelTmaWarpSpecializedCooperativeEEENS5_IJNSA_ILi192EEENSA_ILi64EEENSA_ILi32EEEEEENS_6half_tENS5_IJlSC_lEEESK_SL_NS4_8TiledMMAINS4_8MMA_AtomIJNS4_4SM904GMMA25MMA_64x64x16_F32F16F16_SSILNSP_5MajorE0ELSR_0ELNSP_7ScaleInE1ELSS_1EEEEEENS4_6LayoutISD_NS5_IJSC_NSA_ILi0EEESW_EEEEENS5_IJNS4_10UnderscoreESZ_SZ_EEEEENS4_13SM90_TMA_LOADENS4_14ComposedLayoutINS4_7SwizzleILi2ELi4ELi3EEENS4_18smem_ptr_flag_bitsILi16EEENSV_INS5_IJNSA_ILi8EEESI_EEENS5_IJSI_SC_EEEEEEEvNS4_8identityENS4_23SM90_TMA_LOAD_MULTICASTES1C_vS1D_EENS_8epilogue10collective6detail29Sm90TmaWarpSpecializedAdapterINS1H_15DefaultEpilogueISK_SL_SL_NS1G_6thread17LinearCombinationISK_Li1EffLNS1L_9ScaleType4KindE0ELNS_15FloatRoundStyleE2ESK_EENS1_15EpilogueDefaultEEEEEvvEEEEvNT_6ParamsE:
	.zero		1664


//--------------------- SYMBOLS --------------------------

	.type		.nv.reservedSmem.offset0,@object
	.size		.nv.reservedSmem.offset0,0x4
	.type		__assertfail,@function
